//
// Generated by NVIDIA NVVM Compiler
//
// Compiler Build ID: CL-36424714
// Cuda compilation tools, release 13.0, V13.0.88
// Based on NVVM 20.0.0
//

.version 9.0
.target sm_100
.address_size 64

	// .globl	_Z12mma_ldmatrixP6__halfS0_S0_
.extern .func  (.param .b32 func_retval0) vprintf
(
	.param .b64 vprintf_param_0,
	.param .b64 vprintf_param_1
)
;
// _ZZ12mma_ldmatrixP6__halfS0_S0_E3A_s has been demoted
// _ZZ12mma_ldmatrixP6__halfS0_S0_E3B_s has been demoted
// _ZZ3mmaP6__halfS0_S0_E3A_s has been demoted
// _ZZ3mmaP6__halfS0_S0_E3B_s has been demoted
// _ZZ6matmulILi16ELi32ELi32ELi128EEvP6__halfS1_S1_iiiE3A_s has been demoted
// _ZZ6matmulILi16ELi32ELi32ELi128EEvP6__halfS1_S1_iiiE3B_s has been demoted
// _ZZ6matmulILi16ELi32ELi32ELi128EEvP6__halfS1_S1_iiiE3C_s has been demoted
.global .align 1 .b8 $str[22] = {116, 105, 100, 120, 37, 100, 32, 108, 111, 97, 100, 115, 32, 66, 32, 97, 116, 32, 37, 100, 10};

.visible .entry _Z12mma_ldmatrixP6__halfS0_S0_(
	.param .u64 .ptr .align 1 _Z12mma_ldmatrixP6__halfS0_S0__param_0,
	.param .u64 .ptr .align 1 _Z12mma_ldmatrixP6__halfS0_S0__param_1,
	.param .u64 .ptr .align 1 _Z12mma_ldmatrixP6__halfS0_S0__param_2
)
{
	.local .align 8 .b8 	__local_depot0[8];
	.reg .b64 	%SP;
	.reg .b64 	%SPL;
	.reg .b16 	%rs<13>;
	.reg .b32 	%r<36>;
	.reg .b64 	%rd<18>;
	// demoted variable
	.shared .align 2 .b8 _ZZ12mma_ldmatrixP6__halfS0_S0_E3A_s[512];
	// demoted variable
	.shared .align 2 .b8 _ZZ12mma_ldmatrixP6__halfS0_S0_E3B_s[256];
	mov.u64 	%SPL, __local_depot0;
	cvta.local.u64 	%SP, %SPL;
	ld.param.u64 	%rd1, [_Z12mma_ldmatrixP6__halfS0_S0__param_0];
	ld.param.u64 	%rd2, [_Z12mma_ldmatrixP6__halfS0_S0__param_1];
	ld.param.u64 	%rd3, [_Z12mma_ldmatrixP6__halfS0_S0__param_2];
	mov.u32 	%r19, %tid.x;
	cvta.to.global.u64 	%rd4, %rd1;
	shl.b32 	%r20, %r19, 1;
	mov.u32 	%r21, _ZZ12mma_ldmatrixP6__halfS0_S0_E3A_s;
	add.s32 	%r22, %r21, %r20;
	mul.wide.u32 	%rd5, %r19, 2;
	add.s64 	%rd6, %rd4, %rd5;
	ld.global.u16 	%rs1, [%rd6];
	st.shared.u16 	[%r22], %rs1;
	ld.global.u16 	%rs2, [%rd6+64];
	st.shared.u16 	[%r22+64], %rs2;
	ld.global.u16 	%rs3, [%rd6+128];
	st.shared.u16 	[%r22+128], %rs3;
	ld.global.u16 	%rs4, [%rd6+192];
	st.shared.u16 	[%r22+192], %rs4;
	ld.global.u16 	%rs5, [%rd6+256];
	st.shared.u16 	[%r22+256], %rs5;
	ld.global.u16 	%rs6, [%rd6+320];
	st.shared.u16 	[%r22+320], %rs6;
	ld.global.u16 	%rs7, [%rd6+384];
	st.shared.u16 	[%r22+384], %rs7;
	ld.global.u16 	%rs8, [%rd6+448];
	st.shared.u16 	[%r22+448], %rs8;
	cvta.to.global.u64 	%rd7, %rd2;
	mov.u32 	%r23, _ZZ12mma_ldmatrixP6__halfS0_S0_E3B_s;
	add.s32 	%r24, %r23, %r20;
	add.s64 	%rd8, %rd7, %rd5;
	ld.global.u16 	%rs9, [%rd8];
	st.shared.u16 	[%r24], %rs9;
	ld.global.u16 	%rs10, [%rd8+64];
	st.shared.u16 	[%r24+64], %rs10;
	ld.global.u16 	%rs11, [%rd8+128];
	st.shared.u16 	[%r24+128], %rs11;
	ld.global.u16 	%rs12, [%rd8+192];
	st.shared.u16 	[%r24+192], %rs12;
	add.u64 	%rd9, %SP, 0;
	add.u64 	%rd10, %SPL, 0;
	cvta.to.global.u64 	%rd11, %rd3;
	bar.sync 	0;
	and.b32  	%r25, %r20, 16;
	shl.b32 	%r26, %r19, 4;
	and.b32  	%r27, %r26, 16128;
	or.b32  	%r28, %r27, %r25;
	shl.b32 	%r29, %r19, 5;
	and.b32  	%r30, %r29, 224;
	or.b32  	%r31, %r30, %r28;
	add.s32 	%r5, %r21, %r31;
	// begin inline asm
	ldmatrix.sync.aligned.m8n8.x4.shared.b16 {%r1, %r2, %r3, %r4}, [%r5];

	// end inline asm
	shl.b32 	%r32, %r19, 3;
	st.local.v2.u32 	[%rd10], {%r19, %r32};
	mov.u64 	%rd12, $str;
	cvta.global.u64 	%rd13, %rd12;
	{ // callseq 0, 0
	.param .b64 param0;
	st.param.b64 	[param0], %rd13;
	.param .b64 param1;
	st.param.b64 	[param1], %rd9;
	.param .b32 retval0;
	call.uni (retval0), 
	vprintf, 
	(
	param0, 
	param1
	);
	ld.param.b32 	%r33, [retval0];
	} // callseq 0
	mad.lo.s32 	%r8, %r19, 14, %r24;
	// begin inline asm
	ldmatrix.sync.aligned.m8n8.x2.trans.shared.b16 {%r6, %r7}, [%r8];

	// end inline asm
	mov.b32 	%r9, 0;
	mov.u32 	%r10, %r9;
	// begin inline asm
	mma.sync.aligned.m16n8k16.row.col.f16.f16.f16.f16 {%r9, %r10}, {%r1, %r2, %r3, %r4}, {%r6, %r7}, {%r9, %r10};

	// end inline asm
	mul.wide.u32 	%rd14, %r20, 2;
	add.s64 	%rd15, %rd11, %rd14;
	st.global.u32 	[%rd15], %r9;
	add.s32 	%r35, %r20, 64;
	mul.wide.u32 	%rd16, %r35, 2;
	add.s64 	%rd17, %rd11, %rd16;
	st.global.u32 	[%rd17], %r10;
	ret;

}
	// .globl	_Z3mmaP6__halfS0_S0_
.visible .entry _Z3mmaP6__halfS0_S0_(
	.param .u64 .ptr .align 1 _Z3mmaP6__halfS0_S0__param_0,
	.param .u64 .ptr .align 1 _Z3mmaP6__halfS0_S0__param_1,
	.param .u64 .ptr .align 1 _Z3mmaP6__halfS0_S0__param_2
)
{
	.local .align 8 .b8 	__local_depot1[8];
	.reg .b64 	%SP;
	.reg .b64 	%SPL;
	.reg .b16 	%rs<13>;
	.reg .b32 	%r<30>;
	.reg .b64 	%rd<18>;
	// demoted variable
	.shared .align 2 .b8 _ZZ3mmaP6__halfS0_S0_E3A_s[512];
	// demoted variable
	.shared .align 2 .b8 _ZZ3mmaP6__halfS0_S0_E3B_s[256];
	mov.u64 	%SPL, __local_depot1;
	cvta.local.u64 	%SP, %SPL;
	ld.param.u64 	%rd1, [_Z3mmaP6__halfS0_S0__param_0];
	ld.param.u64 	%rd2, [_Z3mmaP6__halfS0_S0__param_1];
	ld.param.u64 	%rd3, [_Z3mmaP6__halfS0_S0__param_2];
	mov.u32 	%r14, %tid.x;
	cvta.to.global.u64 	%rd4, %rd1;
	shl.b32 	%r15, %r14, 1;
	mov.u32 	%r16, _ZZ3mmaP6__halfS0_S0_E3A_s;
	add.s32 	%r17, %r16, %r15;
	mul.wide.u32 	%rd5, %r14, 2;
	add.s64 	%rd6, %rd4, %rd5;
	ld.global.u16 	%rs1, [%rd6];
	st.shared.u16 	[%r17], %rs1;
	ld.global.u16 	%rs2, [%rd6+64];
	st.shared.u16 	[%r17+64], %rs2;
	ld.global.u16 	%rs3, [%rd6+128];
	st.shared.u16 	[%r17+128], %rs3;
	ld.global.u16 	%rs4, [%rd6+192];
	st.shared.u16 	[%r17+192], %rs4;
	ld.global.u16 	%rs5, [%rd6+256];
	st.shared.u16 	[%r17+256], %rs5;
	ld.global.u16 	%rs6, [%rd6+320];
	st.shared.u16 	[%r17+320], %rs6;
	ld.global.u16 	%rs7, [%rd6+384];
	st.shared.u16 	[%r17+384], %rs7;
	ld.global.u16 	%rs8, [%rd6+448];
	st.shared.u16 	[%r17+448], %rs8;
	cvta.to.global.u64 	%rd7, %rd2;
	mov.u32 	%r18, _ZZ3mmaP6__halfS0_S0_E3B_s;
	add.s32 	%r19, %r18, %r15;
	add.s64 	%rd8, %rd7, %rd5;
	ld.global.u16 	%rs9, [%rd8];
	st.shared.u16 	[%r19], %rs9;
	ld.global.u16 	%rs10, [%rd8+64];
	st.shared.u16 	[%r19+64], %rs10;
	ld.global.u16 	%rs11, [%rd8+128];
	st.shared.u16 	[%r19+128], %rs11;
	ld.global.u16 	%rs12, [%rd8+192];
	st.shared.u16 	[%r19+192], %rs12;
	add.u64 	%rd9, %SP, 0;
	add.u64 	%rd10, %SPL, 0;
	cvta.to.global.u64 	%rd11, %rd3;
	bar.sync 	0;
	shl.b32 	%r20, %r14, 2;
	and.b32  	%r21, %r20, 4080;
	and.b32  	%r22, %r15, 6;
	or.b32  	%r23, %r21, %r22;
	shl.b32 	%r24, %r23, 1;
	add.s32 	%r25, %r16, %r24;
	ld.shared.u32 	%r6, [%r25];
	ld.shared.u32 	%r8, [%r25+16];
	ld.shared.u32 	%r7, [%r25+256];
	ld.shared.u32 	%r9, [%r25+272];
	shl.b32 	%r26, %r14, 3;
	st.local.v2.u32 	[%rd10], {%r14, %r26};
	mov.u64 	%rd12, $str;
	cvta.global.u64 	%rd13, %rd12;
	{ // callseq 1, 0
	.param .b64 param0;
	st.param.b64 	[param0], %rd13;
	.param .b64 param1;
	st.param.b64 	[param1], %rd9;
	.param .b32 retval0;
	call.uni (retval0), 
	vprintf, 
	(
	param0, 
	param1
	);
	ld.param.b32 	%r27, [retval0];
	} // callseq 1
	mad.lo.s32 	%r3, %r14, 14, %r19;
	// begin inline asm
	ldmatrix.sync.aligned.m8n8.x2.trans.shared.b16 {%r1, %r2}, [%r3];

	// end inline asm
	mov.b32 	%r4, 0;
	mov.u32 	%r5, %r4;
	// begin inline asm
	mma.sync.aligned.m16n8k16.row.col.f16.f16.f16.f16 {%r4, %r5}, {%r6, %r7, %r8, %r9}, {%r1, %r2}, {%r4, %r5};

	// end inline asm
	mul.wide.u32 	%rd14, %r15, 2;
	add.s64 	%rd15, %rd11, %rd14;
	st.global.u32 	[%rd15], %r4;
	add.s32 	%r29, %r15, 64;
	mul.wide.u32 	%rd16, %r29, 2;
	add.s64 	%rd17, %rd11, %rd16;
	st.global.u32 	[%rd17], %r5;
	ret;

}
	// .globl	_Z6matmulILi16ELi32ELi32ELi128EEvP6__halfS1_S1_iii
.visible .entry _Z6matmulILi16ELi32ELi32ELi128EEvP6__halfS1_S1_iii(
	.param .u64 .ptr .align 1 _Z6matmulILi16ELi32ELi32ELi128EEvP6__halfS1_S1_iii_param_0,
	.param .u64 .ptr .align 1 _Z6matmulILi16ELi32ELi32ELi128EEvP6__halfS1_S1_iii_param_1,
	.param .u64 .ptr .align 1 _Z6matmulILi16ELi32ELi32ELi128EEvP6__halfS1_S1_iii_param_2,
	.param .u32 _Z6matmulILi16ELi32ELi32ELi128EEvP6__halfS1_S1_iii_param_3,
	.param .u32 _Z6matmulILi16ELi32ELi32ELi128EEvP6__halfS1_S1_iii_param_4,
	.param .u32 _Z6matmulILi16ELi32ELi32ELi128EEvP6__halfS1_S1_iii_param_5
)
{
	.local .align 16 .b8 	__local_depot2[256];
	.reg .b64 	%SP;
	.reg .b64 	%SPL;
	.reg .pred 	%p<3>;
	.reg .b16 	%rs<808>;
	.reg .b32 	%r<183>;
	.reg .b64 	%rd<46>;
	.reg .b64 	%fd<2>;
	// demoted variable
	.shared .align 16 .b8 _ZZ6matmulILi16ELi32ELi32ELi128EEvP6__halfS1_S1_iiiE3A_s[1024];
	// demoted variable
	.shared .align 16 .b8 _ZZ6matmulILi16ELi32ELi32ELi128EEvP6__halfS1_S1_iiiE3B_s[2048];
	// demoted variable
	.shared .align 16 .b8 _ZZ6matmulILi16ELi32ELi32ELi128EEvP6__halfS1_S1_iiiE3C_s[1024];
	mov.u64 	%SPL, __local_depot2;
	ld.param.u32 	%r45, [_Z6matmulILi16ELi32ELi32ELi128EEvP6__halfS1_S1_iii_param_5];
	add.u64 	%rd1, %SPL, 0;
	mov.u32 	%r46, %tid.x;
	and.b32  	%r1, %r46, 31;
	shr.u32 	%r2, %r46, 5;
	mov.u32 	%r47, %ctaid.x;
	shl.b32 	%r3, %r47, 4;
	mov.u32 	%r48, %ctaid.y;
	shl.b32 	%r4, %r48, 5;
	mov.f64 	%fd1, 0d0000000000000000;
	// begin inline asm
	{  cvt.rn.f16.f64 %rs804, %fd1;}

	// end inline asm
	shl.b32 	%r49, %r46, 1;
	mov.u32 	%r50, _ZZ6matmulILi16ELi32ELi32ELi128EEvP6__halfS1_S1_iiiE3C_s;
	add.s32 	%r51, %r50, %r49;
	st.shared.u16 	[%r51], %rs804;
	st.shared.u16 	[%r51+256], %rs804;
	st.shared.u16 	[%r51+512], %rs804;
	st.shared.u16 	[%r51+768], %rs804;
	setp.lt.s32 	%p1, %r45, 1;
	mov.u16 	%rs805, %rs804;
	mov.u16 	%rs806, %rs804;
	mov.u16 	%rs807, %rs804;
	@%p1 bra 	$L__BB2_4;
	ld.param.u32 	%r168, [_Z6matmulILi16ELi32ELi32ELi128EEvP6__halfS1_S1_iii_param_5];
	ld.param.u32 	%r165, [_Z6matmulILi16ELi32ELi32ELi128EEvP6__halfS1_S1_iii_param_4];
	add.s32 	%r53, %r2, %r3;
	add.s32 	%r54, %r53, 8;
	mad.lo.s32 	%r181, %r168, %r54, %r1;
	add.s32 	%r55, %r53, 12;
	mad.lo.s32 	%r180, %r168, %r55, %r1;
	add.s32 	%r56, %r53, 4;
	mad.lo.s32 	%r179, %r168, %r56, %r1;
	mad.lo.s32 	%r178, %r53, %r168, %r1;
	add.s32 	%r57, %r2, 16;
	mad.lo.s32 	%r58, %r165, %r57, %r4;
	add.s32 	%r177, %r58, %r1;
	add.s32 	%r59, %r2, 20;
	mad.lo.s32 	%r60, %r165, %r59, %r4;
	add.s32 	%r176, %r60, %r1;
	add.s32 	%r61, %r2, 24;
	mad.lo.s32 	%r62, %r165, %r61, %r4;
	add.s32 	%r175, %r62, %r1;
	add.s32 	%r63, %r2, 28;
	mad.lo.s32 	%r64, %r165, %r63, %r4;
	add.s32 	%r174, %r64, %r1;
	add.s32 	%r65, %r2, 8;
	mad.lo.s32 	%r66, %r165, %r65, %r4;
	add.s32 	%r173, %r66, %r1;
	add.s32 	%r67, %r2, 12;
	mad.lo.s32 	%r68, %r165, %r67, %r4;
	add.s32 	%r172, %r68, %r1;
	add.s32 	%r69, %r2, 4;
	mad.lo.s32 	%r70, %r165, %r69, %r4;
	add.s32 	%r171, %r70, %r1;
	mad.lo.s32 	%r71, %r165, %r2, %r4;
	add.s32 	%r170, %r71, %r1;
	mov.b32 	%r182, 0;
$L__BB2_2:
	ld.param.u32 	%r169, [_Z6matmulILi16ELi32ELi32ELi128EEvP6__halfS1_S1_iii_param_5];
	ld.param.u32 	%r166, [_Z6matmulILi16ELi32ELi32ELi128EEvP6__halfS1_S1_iii_param_4];
	ld.param.u64 	%rd44, [_Z6matmulILi16ELi32ELi32ELi128EEvP6__halfS1_S1_iii_param_1];
	ld.param.u64 	%rd43, [_Z6matmulILi16ELi32ELi32ELi128EEvP6__halfS1_S1_iii_param_0];
	mul.wide.s32 	%rd6, %r181, 2;
	cvta.to.global.u64 	%rd7, %rd43;
	add.s64 	%rd8, %rd7, %rd6;
	mul.wide.s32 	%rd9, %r180, 2;
	add.s64 	%rd10, %rd7, %rd9;
	mul.wide.s32 	%rd11, %r179, 2;
	add.s64 	%rd12, %rd7, %rd11;
	mul.wide.s32 	%rd13, %r178, 2;
	add.s64 	%rd14, %rd7, %rd13;
	ld.global.u16 	%rs791, [%rd14];
	mov.u32 	%r72, %tid.x;
	shl.b32 	%r73, %r72, 1;
	and.b32  	%r74, %r73, 62;
	and.b32  	%r75, %r73, 1984;
	mov.u32 	%r76, _ZZ6matmulILi16ELi32ELi32ELi128EEvP6__halfS1_S1_iiiE3A_s;
	add.s32 	%r77, %r76, %r75;
	add.s32 	%r78, %r77, %r74;
	st.shared.u16 	[%r78], %rs791;
	ld.global.u16 	%rs792, [%rd12];
	st.shared.u16 	[%r78+256], %rs792;
	ld.global.u16 	%rs793, [%rd8];
	st.shared.u16 	[%r78+512], %rs793;
	ld.global.u16 	%rs794, [%rd10];
	st.shared.u16 	[%r78+768], %rs794;
	cvta.to.global.u64 	%rd15, %rd44;
	mul.wide.s32 	%rd16, %r170, 2;
	add.s64 	%rd17, %rd15, %rd16;
	ld.global.u16 	%rs795, [%rd17];
	mov.u32 	%r79, _ZZ6matmulILi16ELi32ELi32ELi128EEvP6__halfS1_S1_iiiE3B_s;
	add.s32 	%r80, %r79, %r74;
	add.s32 	%r81, %r80, %r75;
	st.shared.u16 	[%r81], %rs795;
	mul.wide.s32 	%rd18, %r171, 2;
	add.s64 	%rd19, %rd15, %rd18;
	ld.global.u16 	%rs796, [%rd19];
	st.shared.u16 	[%r81+256], %rs796;
	mul.wide.s32 	%rd20, %r173, 2;
	add.s64 	%rd21, %rd15, %rd20;
	ld.global.u16 	%rs797, [%rd21];
	st.shared.u16 	[%r81+512], %rs797;
	mul.wide.s32 	%rd22, %r172, 2;
	add.s64 	%rd23, %rd15, %rd22;
	ld.global.u16 	%rs798, [%rd23];
	st.shared.u16 	[%r81+768], %rs798;
	mul.wide.s32 	%rd24, %r177, 2;
	add.s64 	%rd25, %rd15, %rd24;
	ld.global.u16 	%rs799, [%rd25];
	st.shared.u16 	[%r81+1024], %rs799;
	mul.wide.s32 	%rd26, %r176, 2;
	add.s64 	%rd27, %rd15, %rd26;
	ld.global.u16 	%rs800, [%rd27];
	st.shared.u16 	[%r81+1280], %rs800;
	mul.wide.s32 	%rd28, %r175, 2;
	add.s64 	%rd29, %rd15, %rd28;
	ld.global.u16 	%rs801, [%rd29];
	st.shared.u16 	[%r81+1536], %rs801;
	mul.wide.s32 	%rd30, %r174, 2;
	add.s64 	%rd31, %rd15, %rd30;
	ld.global.u16 	%rs802, [%rd31];
	st.shared.u16 	[%r81+1792], %rs802;
	bar.sync 	0;
	mov.b32 	%r82, 0;
	st.local.v4.b32 	[%rd1+16], {%r82, %r82, %r82, %r82};
	st.local.v4.b32 	[%rd1+32], {%r82, %r82, %r82, %r82};
	st.local.v4.b32 	[%rd1+48], {%r82, %r82, %r82, %r82};
	st.local.v4.b32 	[%rd1+64], {%r82, %r82, %r82, %r82};
	st.local.v4.b32 	[%rd1+80], {%r82, %r82, %r82, %r82};
	st.local.v4.b32 	[%rd1+96], {%r82, %r82, %r82, %r82};
	st.local.v4.b32 	[%rd1+112], {%r82, %r82, %r82, %r82};
	st.local.v4.b32 	[%rd1+128], {%r82, %r82, %r82, %r82};
	st.local.v4.b32 	[%rd1+144], {%r82, %r82, %r82, %r82};
	st.local.v4.b32 	[%rd1+160], {%r82, %r82, %r82, %r82};
	st.local.v4.b32 	[%rd1+176], {%r82, %r82, %r82, %r82};
	st.local.v4.b32 	[%rd1+192], {%r82, %r82, %r82, %r82};
	st.local.v4.b32 	[%rd1+208], {%r82, %r82, %r82, %r82};
	st.local.v4.b32 	[%rd1+224], {%r82, %r82, %r82, %r82};
	st.local.v4.b32 	[%rd1+240], {%r82, %r82, %r82, %r82};
	mov.b16 	%rs803, 0;
	mov.b32 	%r83, {%rs804, %rs803};
	st.local.v4.b32 	[%rd1], {%r83, %r82, %r82, %r82};
	mul.wide.u32 	%rd32, %r72, 2;
	add.s64 	%rd33, %rd1, %rd32;
	ld.local.u16 	%rs15, [%rd33];
	ld.shared.v4.b32 	{%r84, %r85, %r86, %r87}, [%r77];
	mov.b32 	{%rs48, %rs54}, %r87;
	mov.b32 	{%rs36, %rs42}, %r86;
	mov.b32 	{%rs24, %rs30}, %r85;
	mov.b32 	{%rs12, %rs18}, %r84;
	ld.shared.u16 	%rs13, [%r80];
	// begin inline asm
	{mul.f16 %rs11,%rs12,%rs13;
}
	// end inline asm
	// begin inline asm
	{add.f16 %rs14,%rs15,%rs11;
}
	// end inline asm
	ld.shared.u16 	%rs19, [%r80+64];
	// begin inline asm
	{mul.f16 %rs17,%rs18,%rs19;
}
	// end inline asm
	// begin inline asm
	{add.f16 %rs20,%rs14,%rs17;
}
	// end inline asm
	ld.shared.u16 	%rs25, [%r80+128];
	// begin inline asm
	{mul.f16 %rs23,%rs24,%rs25;
}
	// end inline asm
	// begin inline asm
	{add.f16 %rs26,%rs20,%rs23;
}
	// end inline asm
	ld.shared.u16 	%rs31, [%r80+192];
	// begin inline asm
	{mul.f16 %rs29,%rs30,%rs31;
}
	// end inline asm
	// begin inline asm
	{add.f16 %rs32,%rs26,%rs29;
}
	// end inline asm
	ld.shared.u16 	%rs37, [%r80+256];
	// begin inline asm
	{mul.f16 %rs35,%rs36,%rs37;
}
	// end inline asm
	// begin inline asm
	{add.f16 %rs38,%rs32,%rs35;
}
	// end inline asm
	ld.shared.u16 	%rs43, [%r80+320];
	// begin inline asm
	{mul.f16 %rs41,%rs42,%rs43;
}
	// end inline asm
	// begin inline asm
	{add.f16 %rs44,%rs38,%rs41;
}
	// end inline asm
	ld.shared.u16 	%rs49, [%r80+384];
	// begin inline asm
	{mul.f16 %rs47,%rs48,%rs49;
}
	// end inline asm
	// begin inline asm
	{add.f16 %rs50,%rs44,%rs47;
}
	// end inline asm
	ld.shared.u16 	%rs55, [%r80+448];
	// begin inline asm
	{mul.f16 %rs53,%rs54,%rs55;
}
	// end inline asm
	// begin inline asm
	{add.f16 %rs56,%rs50,%rs53;
}
	// end inline asm
	ld.shared.v4.b32 	{%r88, %r89, %r90, %r91}, [%r77+16];
	mov.b32 	{%rs96, %rs102}, %r91;
	mov.b32 	{%rs84, %rs90}, %r90;
	mov.b32 	{%rs72, %rs78}, %r89;
	mov.b32 	{%rs60, %rs66}, %r88;
	ld.shared.u16 	%rs61, [%r80+512];
	// begin inline asm
	{mul.f16 %rs59,%rs60,%rs61;
}
	// end inline asm
	// begin inline asm
	{add.f16 %rs62,%rs56,%rs59;
}
	// end inline asm
	ld.shared.u16 	%rs67, [%r80+576];
	// begin inline asm
	{mul.f16 %rs65,%rs66,%rs67;
}
	// end inline asm
	// begin inline asm
	{add.f16 %rs68,%rs62,%rs65;
}
	// end inline asm
	ld.shared.u16 	%rs73, [%r80+640];
	// begin inline asm
	{mul.f16 %rs71,%rs72,%rs73;
}
	// end inline asm
	// begin inline asm
	{add.f16 %rs74,%rs68,%rs71;
}
	// end inline asm
	ld.shared.u16 	%rs79, [%r80+704];
	// begin inline asm
	{mul.f16 %rs77,%rs78,%rs79;
}
	// end inline asm
	// begin inline asm
	{add.f16 %rs80,%rs74,%rs77;
}
	// end inline asm
	ld.shared.u16 	%rs85, [%r80+768];
	// begin inline asm
	{mul.f16 %rs83,%rs84,%rs85;
}
	// end inline asm
	// begin inline asm
	{add.f16 %rs86,%rs80,%rs83;
}
	// end inline asm
	ld.shared.u16 	%rs91, [%r80+832];
	// begin inline asm
	{mul.f16 %rs89,%rs90,%rs91;
}
	// end inline asm
	// begin inline asm
	{add.f16 %rs92,%rs86,%rs89;
}
	// end inline asm
	ld.shared.u16 	%rs97, [%r80+896];
	// begin inline asm
	{mul.f16 %rs95,%rs96,%rs97;
}
	// end inline asm
	// begin inline asm
	{add.f16 %rs98,%rs92,%rs95;
}
	// end inline asm
	ld.shared.u16 	%rs103, [%r80+960];
	// begin inline asm
	{mul.f16 %rs101,%rs102,%rs103;
}
	// end inline asm
	// begin inline asm
	{add.f16 %rs104,%rs98,%rs101;
}
	// end inline asm
	ld.shared.v4.b32 	{%r92, %r93, %r94, %r95}, [%r77+32];
	mov.b32 	{%rs144, %rs150}, %r95;
	mov.b32 	{%rs132, %rs138}, %r94;
	mov.b32 	{%rs120, %rs126}, %r93;
	mov.b32 	{%rs108, %rs114}, %r92;
	ld.shared.u16 	%rs109, [%r80+1024];
	// begin inline asm
	{mul.f16 %rs107,%rs108,%rs109;
}
	// end inline asm
	// begin inline asm
	{add.f16 %rs110,%rs104,%rs107;
}
	// end inline asm
	ld.shared.u16 	%rs115, [%r80+1088];
	// begin inline asm
	{mul.f16 %rs113,%rs114,%rs115;
}
	// end inline asm
	// begin inline asm
	{add.f16 %rs116,%rs110,%rs113;
}
	// end inline asm
	ld.shared.u16 	%rs121, [%r80+1152];
	// begin inline asm
	{mul.f16 %rs119,%rs120,%rs121;
}
	// end inline asm
	// begin inline asm
	{add.f16 %rs122,%rs116,%rs119;
}
	// end inline asm
	ld.shared.u16 	%rs127, [%r80+1216];
	// begin inline asm
	{mul.f16 %rs125,%rs126,%rs127;
}
	// end inline asm
	// begin inline asm
	{add.f16 %rs128,%rs122,%rs125;
}
	// end inline asm
	ld.shared.u16 	%rs133, [%r80+1280];
	// begin inline asm
	{mul.f16 %rs131,%rs132,%rs133;
}
	// end inline asm
	// begin inline asm
	{add.f16 %rs134,%rs128,%rs131;
}
	// end inline asm
	ld.shared.u16 	%rs139, [%r80+1344];
	// begin inline asm
	{mul.f16 %rs137,%rs138,%rs139;
}
	// end inline asm
	// begin inline asm
	{add.f16 %rs140,%rs134,%rs137;
}
	// end inline asm
	ld.shared.u16 	%rs145, [%r80+1408];
	// begin inline asm
	{mul.f16 %rs143,%rs144,%rs145;
}
	// end inline asm
	// begin inline asm
	{add.f16 %rs146,%rs140,%rs143;
}
	// end inline asm
	ld.shared.u16 	%rs151, [%r80+1472];
	// begin inline asm
	{mul.f16 %rs149,%rs150,%rs151;
}
	// end inline asm
	// begin inline asm
	{add.f16 %rs152,%rs146,%rs149;
}
	// end inline asm
	ld.shared.v4.b32 	{%r96, %r97, %r98, %r99}, [%r77+48];
	mov.b32 	{%rs192, %rs198}, %r99;
	mov.b32 	{%rs180, %rs186}, %r98;
	mov.b32 	{%rs168, %rs174}, %r97;
	mov.b32 	{%rs156, %rs162}, %r96;
	ld.shared.u16 	%rs157, [%r80+1536];
	// begin inline asm
	{mul.f16 %rs155,%rs156,%rs157;
}
	// end inline asm
	// begin inline asm
	{add.f16 %rs158,%rs152,%rs155;
}
	// end inline asm
	ld.shared.u16 	%rs163, [%r80+1600];
	// begin inline asm
	{mul.f16 %rs161,%rs162,%rs163;
}
	// end inline asm
	// begin inline asm
	{add.f16 %rs164,%rs158,%rs161;
}
	// end inline asm
	ld.shared.u16 	%rs169, [%r80+1664];
	// begin inline asm
	{mul.f16 %rs167,%rs168,%rs169;
}
	// end inline asm
	// begin inline asm
	{add.f16 %rs170,%rs164,%rs167;
}
	// end inline asm
	ld.shared.u16 	%rs175, [%r80+1728];
	// begin inline asm
	{mul.f16 %rs173,%rs174,%rs175;
}
	// end inline asm
	// begin inline asm
	{add.f16 %rs176,%rs170,%rs173;
}
	// end inline asm
	ld.shared.u16 	%rs181, [%r80+1792];
	// begin inline asm
	{mul.f16 %rs179,%rs180,%rs181;
}
	// end inline asm
	// begin inline asm
	{add.f16 %rs182,%rs176,%rs179;
}
	// end inline asm
	ld.shared.u16 	%rs187, [%r80+1856];
	// begin inline asm
	{mul.f16 %rs185,%rs186,%rs187;
}
	// end inline asm
	// begin inline asm
	{add.f16 %rs188,%rs182,%rs185;
}
	// end inline asm
	ld.shared.u16 	%rs193, [%r80+1920];
	// begin inline asm
	{mul.f16 %rs191,%rs192,%rs193;
}
	// end inline asm
	// begin inline asm
	{add.f16 %rs194,%rs188,%rs191;
}
	// end inline asm
	ld.shared.u16 	%rs199, [%r80+1984];
	// begin inline asm
	{mul.f16 %rs197,%rs198,%rs199;
}
	// end inline asm
	// begin inline asm
	{add.f16 %rs200,%rs194,%rs197;
}
	// end inline asm
	st.local.u16 	[%rd33], %rs200;
	mov.u32 	%r100, _ZZ6matmulILi16ELi32ELi32ELi128EEvP6__halfS1_S1_iiiE3C_s;
	add.s32 	%r30, %r100, %r73;
	ld.shared.u16 	%rs204, [%r30];
	// begin inline asm
	{add.f16 %rs203,%rs204,%rs200;
}
	// end inline asm
	st.shared.u16 	[%r30], %rs203;
	st.local.v4.b32 	[%rd1+16], {%r82, %r82, %r82, %r82};
	st.local.v4.b32 	[%rd1+32], {%r82, %r82, %r82, %r82};
	st.local.v4.b32 	[%rd1+48], {%r82, %r82, %r82, %r82};
	st.local.v4.b32 	[%rd1+64], {%r82, %r82, %r82, %r82};
	st.local.v4.b32 	[%rd1+80], {%r82, %r82, %r82, %r82};
	st.local.v4.b32 	[%rd1+96], {%r82, %r82, %r82, %r82};
	st.local.v4.b32 	[%rd1+112], {%r82, %r82, %r82, %r82};
	st.local.v4.b32 	[%rd1+128], {%r82, %r82, %r82, %r82};
	st.local.v4.b32 	[%rd1+144], {%r82, %r82, %r82, %r82};
	st.local.v4.b32 	[%rd1+160], {%r82, %r82, %r82, %r82};
	st.local.v4.b32 	[%rd1+176], {%r82, %r82, %r82, %r82};
	st.local.v4.b32 	[%rd1+192], {%r82, %r82, %r82, %r82};
	st.local.v4.b32 	[%rd1+208], {%r82, %r82, %r82, %r82};
	st.local.v4.b32 	[%rd1+224], {%r82, %r82, %r82, %r82};
	st.local.v4.b32 	[%rd1+240], {%r82, %r82, %r82, %r82};
	st.local.v4.b32 	[%rd1], {%r83, %r82, %r82, %r82};
	ld.local.u16 	%rs210, [%rd33];
	ld.shared.v4.b32 	{%r101, %r102, %r103, %r104}, [%r77+256];
	mov.b32 	{%rs243, %rs249}, %r104;
	mov.b32 	{%rs231, %rs237}, %r103;
	mov.b32 	{%rs219, %rs225}, %r102;
	mov.b32 	{%rs207, %rs213}, %r101;
	// begin inline asm
	{mul.f16 %rs206,%rs207,%rs13;
}
	// end inline asm
	// begin inline asm
	{add.f16 %rs209,%rs210,%rs206;
}
	// end inline asm
	// begin inline asm
	{mul.f16 %rs212,%rs213,%rs19;
}
	// end inline asm
	// begin inline asm
	{add.f16 %rs215,%rs209,%rs212;
}
	// end inline asm
	// begin inline asm
	{mul.f16 %rs218,%rs219,%rs25;
}
	// end inline asm
	// begin inline asm
	{add.f16 %rs221,%rs215,%rs218;
}
	// end inline asm
	// begin inline asm
	{mul.f16 %rs224,%rs225,%rs31;
}
	// end inline asm
	// begin inline asm
	{add.f16 %rs227,%rs221,%rs224;
}
	// end inline asm
	// begin inline asm
	{mul.f16 %rs230,%rs231,%rs37;
}
	// end inline asm
	// begin inline asm
	{add.f16 %rs233,%rs227,%rs230;
}
	// end inline asm
	// begin inline asm
	{mul.f16 %rs236,%rs237,%rs43;
}
	// end inline asm
	// begin inline asm
	{add.f16 %rs239,%rs233,%rs236;
}
	// end inline asm
	// begin inline asm
	{mul.f16 %rs242,%rs243,%rs49;
}
	// end inline asm
	// begin inline asm
	{add.f16 %rs245,%rs239,%rs242;
}
	// end inline asm
	// begin inline asm
	{mul.f16 %rs248,%rs249,%rs55;
}
	// end inline asm
	// begin inline asm
	{add.f16 %rs251,%rs245,%rs248;
}
	// end inline asm
	ld.shared.v4.b32 	{%r105, %r106, %r107, %r108}, [%r77+272];
	mov.b32 	{%rs291, %rs297}, %r108;
	mov.b32 	{%rs279, %rs285}, %r107;
	mov.b32 	{%rs267, %rs273}, %r106;
	mov.b32 	{%rs255, %rs261}, %r105;
	// begin inline asm
	{mul.f16 %rs254,%rs255,%rs61;
}
	// end inline asm
	// begin inline asm
	{add.f16 %rs257,%rs251,%rs254;
}
	// end inline asm
	// begin inline asm
	{mul.f16 %rs260,%rs261,%rs67;
}
	// end inline asm
	// begin inline asm
	{add.f16 %rs263,%rs257,%rs260;
}
	// end inline asm
	// begin inline asm
	{mul.f16 %rs266,%rs267,%rs73;
}
	// end inline asm
	// begin inline asm
	{add.f16 %rs269,%rs263,%rs266;
}
	// end inline asm
	// begin inline asm
	{mul.f16 %rs272,%rs273,%rs79;
}
	// end inline asm
	// begin inline asm
	{add.f16 %rs275,%rs269,%rs272;
}
	// end inline asm
	// begin inline asm
	{mul.f16 %rs278,%rs279,%rs85;
}
	// end inline asm
	// begin inline asm
	{add.f16 %rs281,%rs275,%rs278;
}
	// end inline asm
	// begin inline asm
	{mul.f16 %rs284,%rs285,%rs91;
}
	// end inline asm
	// begin inline asm
	{add.f16 %rs287,%rs281,%rs284;
}
	// end inline asm
	// begin inline asm
	{mul.f16 %rs290,%rs291,%rs97;
}
	// end inline asm
	// begin inline asm
	{add.f16 %rs293,%rs287,%rs290;
}
	// end inline asm
	// begin inline asm
	{mul.f16 %rs296,%rs297,%rs103;
}
	// end inline asm
	// begin inline asm
	{add.f16 %rs299,%rs293,%rs296;
}
	// end inline asm
	ld.shared.v4.b32 	{%r109, %r110, %r111, %r112}, [%r77+288];
	mov.b32 	{%rs339, %rs345}, %r112;
	mov.b32 	{%rs327, %rs333}, %r111;
	mov.b32 	{%rs315, %rs321}, %r110;
	mov.b32 	{%rs303, %rs309}, %r109;
	// begin inline asm
	{mul.f16 %rs302,%rs303,%rs109;
}
	// end inline asm
	// begin inline asm
	{add.f16 %rs305,%rs299,%rs302;
}
	// end inline asm
	// begin inline asm
	{mul.f16 %rs308,%rs309,%rs115;
}
	// end inline asm
	// begin inline asm
	{add.f16 %rs311,%rs305,%rs308;
}
	// end inline asm
	// begin inline asm
	{mul.f16 %rs314,%rs315,%rs121;
}
	// end inline asm
	// begin inline asm
	{add.f16 %rs317,%rs311,%rs314;
}
	// end inline asm
	// begin inline asm
	{mul.f16 %rs320,%rs321,%rs127;
}
	// end inline asm
	// begin inline asm
	{add.f16 %rs323,%rs317,%rs320;
}
	// end inline asm
	// begin inline asm
	{mul.f16 %rs326,%rs327,%rs133;
}
	// end inline asm
	// begin inline asm
	{add.f16 %rs329,%rs323,%rs326;
}
	// end inline asm
	// begin inline asm
	{mul.f16 %rs332,%rs333,%rs139;
}
	// end inline asm
	// begin inline asm
	{add.f16 %rs335,%rs329,%rs332;
}
	// end inline asm
	// begin inline asm
	{mul.f16 %rs338,%rs339,%rs145;
}
	// end inline asm
	// begin inline asm
	{add.f16 %rs341,%rs335,%rs338;
}
	// end inline asm
	// begin inline asm
	{mul.f16 %rs344,%rs345,%rs151;
}
	// end inline asm
	// begin inline asm
	{add.f16 %rs347,%rs341,%rs344;
}
	// end inline asm
	ld.shared.v4.b32 	{%r113, %r114, %r115, %r116}, [%r77+304];
	mov.b32 	{%rs387, %rs393}, %r116;
	mov.b32 	{%rs375, %rs381}, %r115;
	mov.b32 	{%rs363, %rs369}, %r114;
	mov.b32 	{%rs351, %rs357}, %r113;
	// begin inline asm
	{mul.f16 %rs350,%rs351,%rs157;
}
	// end inline asm
	// begin inline asm
	{add.f16 %rs353,%rs347,%rs350;
}
	// end inline asm
	// begin inline asm
	{mul.f16 %rs356,%rs357,%rs163;
}
	// end inline asm
	// begin inline asm
	{add.f16 %rs359,%rs353,%rs356;
}
	// end inline asm
	// begin inline asm
	{mul.f16 %rs362,%rs363,%rs169;
}
	// end inline asm
	// begin inline asm
	{add.f16 %rs365,%rs359,%rs362;
}
	// end inline asm
	// begin inline asm
	{mul.f16 %rs368,%rs369,%rs175;
}
	// end inline asm
	// begin inline asm
	{add.f16 %rs371,%rs365,%rs368;
}
	// end inline asm
	// begin inline asm
	{mul.f16 %rs374,%rs375,%rs181;
}
	// end inline asm
	// begin inline asm
	{add.f16 %rs377,%rs371,%rs374;
}
	// end inline asm
	// begin inline asm
	{mul.f16 %rs380,%rs381,%rs187;
}
	// end inline asm
	// begin inline asm
	{add.f16 %rs383,%rs377,%rs380;
}
	// end inline asm
	// begin inline asm
	{mul.f16 %rs386,%rs387,%rs193;
}
	// end inline asm
	// begin inline asm
	{add.f16 %rs389,%rs383,%rs386;
}
	// end inline asm
	// begin inline asm
	{mul.f16 %rs392,%rs393,%rs199;
}
	// end inline asm
	// begin inline asm
	{add.f16 %rs395,%rs389,%rs392;
}
	// end inline asm
	st.local.u16 	[%rd33], %rs395;
	ld.shared.u16 	%rs399, [%r30+256];
	// begin inline asm
	{add.f16 %rs398,%rs399,%rs395;
}
	// end inline asm
	st.shared.u16 	[%r30+256], %rs398;
	st.local.v4.b32 	[%rd1+16], {%r82, %r82, %r82, %r82};
	st.local.v4.b32 	[%rd1+32], {%r82, %r82, %r82, %r82};
	st.local.v4.b32 	[%rd1+48], {%r82, %r82, %r82, %r82};
	st.local.v4.b32 	[%rd1+64], {%r82, %r82, %r82, %r82};
	st.local.v4.b32 	[%rd1+80], {%r82, %r82, %r82, %r82};
	st.local.v4.b32 	[%rd1+96], {%r82, %r82, %r82, %r82};
	st.local.v4.b32 	[%rd1+112], {%r82, %r82, %r82, %r82};
	st.local.v4.b32 	[%rd1+128], {%r82, %r82, %r82, %r82};
	st.local.v4.b32 	[%rd1+144], {%r82, %r82, %r82, %r82};
	st.local.v4.b32 	[%rd1+160], {%r82, %r82, %r82, %r82};
	st.local.v4.b32 	[%rd1+176], {%r82, %r82, %r82, %r82};
	st.local.v4.b32 	[%rd1+192], {%r82, %r82, %r82, %r82};
	st.local.v4.b32 	[%rd1+208], {%r82, %r82, %r82, %r82};
	st.local.v4.b32 	[%rd1+224], {%r82, %r82, %r82, %r82};
	st.local.v4.b32 	[%rd1+240], {%r82, %r82, %r82, %r82};
	st.local.v4.b32 	[%rd1], {%r83, %r82, %r82, %r82};
	ld.local.u16 	%rs405, [%rd33];
	ld.shared.v4.b32 	{%r117, %r118, %r119, %r120}, [%r77+512];
	mov.b32 	{%rs438, %rs444}, %r120;
	mov.b32 	{%rs426, %rs432}, %r119;
	mov.b32 	{%rs414, %rs420}, %r118;
	mov.b32 	{%rs402, %rs408}, %r117;
	// begin inline asm
	{mul.f16 %rs401,%rs402,%rs13;
}
	// end inline asm
	// begin inline asm
	{add.f16 %rs404,%rs405,%rs401;
}
	// end inline asm
	// begin inline asm
	{mul.f16 %rs407,%rs408,%rs19;
}
	// end inline asm
	// begin inline asm
	{add.f16 %rs410,%rs404,%rs407;
}
	// end inline asm
	// begin inline asm
	{mul.f16 %rs413,%rs414,%rs25;
}
	// end inline asm
	// begin inline asm
	{add.f16 %rs416,%rs410,%rs413;
}
	// end inline asm
	// begin inline asm
	{mul.f16 %rs419,%rs420,%rs31;
}
	// end inline asm
	// begin inline asm
	{add.f16 %rs422,%rs416,%rs419;
}
	// end inline asm
	// begin inline asm
	{mul.f16 %rs425,%rs426,%rs37;
}
	// end inline asm
	// begin inline asm
	{add.f16 %rs428,%rs422,%rs425;
}
	// end inline asm
	// begin inline asm
	{mul.f16 %rs431,%rs432,%rs43;
}
	// end inline asm
	// begin inline asm
	{add.f16 %rs434,%rs428,%rs431;
}
	// end inline asm
	// begin inline asm
	{mul.f16 %rs437,%rs438,%rs49;
}
	// end inline asm
	// begin inline asm
	{add.f16 %rs440,%rs434,%rs437;
}
	// end inline asm
	// begin inline asm
	{mul.f16 %rs443,%rs444,%rs55;
}
	// end inline asm
	// begin inline asm
	{add.f16 %rs446,%rs440,%rs443;
}
	// end inline asm
	ld.shared.v4.b32 	{%r121, %r122, %r123, %r124}, [%r77+528];
	mov.b32 	{%rs486, %rs492}, %r124;
	mov.b32 	{%rs474, %rs480}, %r123;
	mov.b32 	{%rs462, %rs468}, %r122;
	mov.b32 	{%rs450, %rs456}, %r121;
	// begin inline asm
	{mul.f16 %rs449,%rs450,%rs61;
}
	// end inline asm
	// begin inline asm
	{add.f16 %rs452,%rs446,%rs449;
}
	// end inline asm
	// begin inline asm
	{mul.f16 %rs455,%rs456,%rs67;
}
	// end inline asm
	// begin inline asm
	{add.f16 %rs458,%rs452,%rs455;
}
	// end inline asm
	// begin inline asm
	{mul.f16 %rs461,%rs462,%rs73;
}
	// end inline asm
	// begin inline asm
	{add.f16 %rs464,%rs458,%rs461;
}
	// end inline asm
	// begin inline asm
	{mul.f16 %rs467,%rs468,%rs79;
}
	// end inline asm
	// begin inline asm
	{add.f16 %rs470,%rs464,%rs467;
}
	// end inline asm
	// begin inline asm
	{mul.f16 %rs473,%rs474,%rs85;
}
	// end inline asm
	// begin inline asm
	{add.f16 %rs476,%rs470,%rs473;
}
	// end inline asm
	// begin inline asm
	{mul.f16 %rs479,%rs480,%rs91;
}
	// end inline asm
	// begin inline asm
	{add.f16 %rs482,%rs476,%rs479;
}
	// end inline asm
	// begin inline asm
	{mul.f16 %rs485,%rs486,%rs97;
}
	// end inline asm
	// begin inline asm
	{add.f16 %rs488,%rs482,%rs485;
}
	// end inline asm
	// begin inline asm
	{mul.f16 %rs491,%rs492,%rs103;
}
	// end inline asm
	// begin inline asm
	{add.f16 %rs494,%rs488,%rs491;
}
	// end inline asm
	ld.shared.v4.b32 	{%r125, %r126, %r127, %r128}, [%r77+544];
	mov.b32 	{%rs534, %rs540}, %r128;
	mov.b32 	{%rs522, %rs528}, %r127;
	mov.b32 	{%rs510, %rs516}, %r126;
	mov.b32 	{%rs498, %rs504}, %r125;
	// begin inline asm
	{mul.f16 %rs497,%rs498,%rs109;
}
	// end inline asm
	// begin inline asm
	{add.f16 %rs500,%rs494,%rs497;
}
	// end inline asm
	// begin inline asm
	{mul.f16 %rs503,%rs504,%rs115;
}
	// end inline asm
	// begin inline asm
	{add.f16 %rs506,%rs500,%rs503;
}
	// end inline asm
	// begin inline asm
	{mul.f16 %rs509,%rs510,%rs121;
}
	// end inline asm
	// begin inline asm
	{add.f16 %rs512,%rs506,%rs509;
}
	// end inline asm
	// begin inline asm
	{mul.f16 %rs515,%rs516,%rs127;
}
	// end inline asm
	// begin inline asm
	{add.f16 %rs518,%rs512,%rs515;
}
	// end inline asm
	// begin inline asm
	{mul.f16 %rs521,%rs522,%rs133;
}
	// end inline asm
	// begin inline asm
	{add.f16 %rs524,%rs518,%rs521;
}
	// end inline asm
	// begin inline asm
	{mul.f16 %rs527,%rs528,%rs139;
}
	// end inline asm
	// begin inline asm
	{add.f16 %rs530,%rs524,%rs527;
}
	// end inline asm
	// begin inline asm
	{mul.f16 %rs533,%rs534,%rs145;
}
	// end inline asm
	// begin inline asm
	{add.f16 %rs536,%rs530,%rs533;
}
	// end inline asm
	// begin inline asm
	{mul.f16 %rs539,%rs540,%rs151;
}
	// end inline asm
	// begin inline asm
	{add.f16 %rs542,%rs536,%rs539;
}
	// end inline asm
	ld.shared.v4.b32 	{%r129, %r130, %r131, %r132}, [%r77+560];
	mov.b32 	{%rs582, %rs588}, %r132;
	mov.b32 	{%rs570, %rs576}, %r131;
	mov.b32 	{%rs558, %rs564}, %r130;
	mov.b32 	{%rs546, %rs552}, %r129;
	// begin inline asm
	{mul.f16 %rs545,%rs546,%rs157;
}
	// end inline asm
	// begin inline asm
	{add.f16 %rs548,%rs542,%rs545;
}
	// end inline asm
	// begin inline asm
	{mul.f16 %rs551,%rs552,%rs163;
}
	// end inline asm
	// begin inline asm
	{add.f16 %rs554,%rs548,%rs551;
}
	// end inline asm
	// begin inline asm
	{mul.f16 %rs557,%rs558,%rs169;
}
	// end inline asm
	// begin inline asm
	{add.f16 %rs560,%rs554,%rs557;
}
	// end inline asm
	// begin inline asm
	{mul.f16 %rs563,%rs564,%rs175;
}
	// end inline asm
	// begin inline asm
	{add.f16 %rs566,%rs560,%rs563;
}
	// end inline asm
	// begin inline asm
	{mul.f16 %rs569,%rs570,%rs181;
}
	// end inline asm
	// begin inline asm
	{add.f16 %rs572,%rs566,%rs569;
}
	// end inline asm
	// begin inline asm
	{mul.f16 %rs575,%rs576,%rs187;
}
	// end inline asm
	// begin inline asm
	{add.f16 %rs578,%rs572,%rs575;
}
	// end inline asm
	// begin inline asm
	{mul.f16 %rs581,%rs582,%rs193;
}
	// end inline asm
	// begin inline asm
	{add.f16 %rs584,%rs578,%rs581;
}
	// end inline asm
	// begin inline asm
	{mul.f16 %rs587,%rs588,%rs199;
}
	// end inline asm
	// begin inline asm
	{add.f16 %rs590,%rs584,%rs587;
}
	// end inline asm
	st.local.u16 	[%rd33], %rs590;
	ld.shared.u16 	%rs594, [%r30+512];
	// begin inline asm
	{add.f16 %rs593,%rs594,%rs590;
}
	// end inline asm
	st.shared.u16 	[%r30+512], %rs593;
	st.local.v4.b32 	[%rd1+16], {%r82, %r82, %r82, %r82};
	st.local.v4.b32 	[%rd1+32], {%r82, %r82, %r82, %r82};
	st.local.v4.b32 	[%rd1+48], {%r82, %r82, %r82, %r82};
	st.local.v4.b32 	[%rd1+64], {%r82, %r82, %r82, %r82};
	st.local.v4.b32 	[%rd1+80], {%r82, %r82, %r82, %r82};
	st.local.v4.b32 	[%rd1+96], {%r82, %r82, %r82, %r82};
	st.local.v4.b32 	[%rd1+112], {%r82, %r82, %r82, %r82};
	st.local.v4.b32 	[%rd1+128], {%r82, %r82, %r82, %r82};
	st.local.v4.b32 	[%rd1+144], {%r82, %r82, %r82, %r82};
	st.local.v4.b32 	[%rd1+160], {%r82, %r82, %r82, %r82};
	st.local.v4.b32 	[%rd1+176], {%r82, %r82, %r82, %r82};
	st.local.v4.b32 	[%rd1+192], {%r82, %r82, %r82, %r82};
	st.local.v4.b32 	[%rd1+208], {%r82, %r82, %r82, %r82};
	st.local.v4.b32 	[%rd1+224], {%r82, %r82, %r82, %r82};
	st.local.v4.b32 	[%rd1+240], {%r82, %r82, %r82, %r82};
	st.local.v4.b32 	[%rd1], {%r83, %r82, %r82, %r82};
	ld.local.u16 	%rs600, [%rd33];
	ld.shared.v4.b32 	{%r133, %r134, %r135, %r136}, [%r77+768];
	mov.b32 	{%rs633, %rs639}, %r136;
	mov.b32 	{%rs621, %rs627}, %r135;
	mov.b32 	{%rs609, %rs615}, %r134;
	mov.b32 	{%rs597, %rs603}, %r133;
	// begin inline asm
	{mul.f16 %rs596,%rs597,%rs13;
}
	// end inline asm
	// begin inline asm
	{add.f16 %rs599,%rs600,%rs596;
}
	// end inline asm
	// begin inline asm
	{mul.f16 %rs602,%rs603,%rs19;
}
	// end inline asm
	// begin inline asm
	{add.f16 %rs605,%rs599,%rs602;
}
	// end inline asm
	// begin inline asm
	{mul.f16 %rs608,%rs609,%rs25;
}
	// end inline asm
	// begin inline asm
	{add.f16 %rs611,%rs605,%rs608;
}
	// end inline asm
	// begin inline asm
	{mul.f16 %rs614,%rs615,%rs31;
}
	// end inline asm
	// begin inline asm
	{add.f16 %rs617,%rs611,%rs614;
}
	// end inline asm
	// begin inline asm
	{mul.f16 %rs620,%rs621,%rs37;
}
	// end inline asm
	// begin inline asm
	{add.f16 %rs623,%rs617,%rs620;
}
	// end inline asm
	// begin inline asm
	{mul.f16 %rs626,%rs627,%rs43;
}
	// end inline asm
	// begin inline asm
	{add.f16 %rs629,%rs623,%rs626;
}
	// end inline asm
	// begin inline asm
	{mul.f16 %rs632,%rs633,%rs49;
}
	// end inline asm
	// begin inline asm
	{add.f16 %rs635,%rs629,%rs632;
}
	// end inline asm
	// begin inline asm
	{mul.f16 %rs638,%rs639,%rs55;
}
	// end inline asm
	// begin inline asm
	{add.f16 %rs641,%rs635,%rs638;
}
	// end inline asm
	ld.shared.v4.b32 	{%r137, %r138, %r139, %r140}, [%r77+784];
	mov.b32 	{%rs681, %rs687}, %r140;
	mov.b32 	{%rs669, %rs675}, %r139;
	mov.b32 	{%rs657, %rs663}, %r138;
	mov.b32 	{%rs645, %rs651}, %r137;
	// begin inline asm
	{mul.f16 %rs644,%rs645,%rs61;
}
	// end inline asm
	// begin inline asm
	{add.f16 %rs647,%rs641,%rs644;
}
	// end inline asm
	// begin inline asm
	{mul.f16 %rs650,%rs651,%rs67;
}
	// end inline asm
	// begin inline asm
	{add.f16 %rs653,%rs647,%rs650;
}
	// end inline asm
	// begin inline asm
	{mul.f16 %rs656,%rs657,%rs73;
}
	// end inline asm
	// begin inline asm
	{add.f16 %rs659,%rs653,%rs656;
}
	// end inline asm
	// begin inline asm
	{mul.f16 %rs662,%rs663,%rs79;
}
	// end inline asm
	// begin inline asm
	{add.f16 %rs665,%rs659,%rs662;
}
	// end inline asm
	// begin inline asm
	{mul.f16 %rs668,%rs669,%rs85;
}
	// end inline asm
	// begin inline asm
	{add.f16 %rs671,%rs665,%rs668;
}
	// end inline asm
	// begin inline asm
	{mul.f16 %rs674,%rs675,%rs91;
}
	// end inline asm
	// begin inline asm
	{add.f16 %rs677,%rs671,%rs674;
}
	// end inline asm
	// begin inline asm
	{mul.f16 %rs680,%rs681,%rs97;
}
	// end inline asm
	// begin inline asm
	{add.f16 %rs683,%rs677,%rs680;
}
	// end inline asm
	// begin inline asm
	{mul.f16 %rs686,%rs687,%rs103;
}
	// end inline asm
	// begin inline asm
	{add.f16 %rs689,%rs683,%rs686;
}
	// end inline asm
	ld.shared.v4.b32 	{%r141, %r142, %r143, %r144}, [%r77+800];
	mov.b32 	{%rs729, %rs735}, %r144;
	mov.b32 	{%rs717, %rs723}, %r143;
	mov.b32 	{%rs705, %rs711}, %r142;
	mov.b32 	{%rs693, %rs699}, %r141;
	// begin inline asm
	{mul.f16 %rs692,%rs693,%rs109;
}
	// end inline asm
	// begin inline asm
	{add.f16 %rs695,%rs689,%rs692;
}
	// end inline asm
	// begin inline asm
	{mul.f16 %rs698,%rs699,%rs115;
}
	// end inline asm
	// begin inline asm
	{add.f16 %rs701,%rs695,%rs698;
}
	// end inline asm
	// begin inline asm
	{mul.f16 %rs704,%rs705,%rs121;
}
	// end inline asm
	// begin inline asm
	{add.f16 %rs707,%rs701,%rs704;
}
	// end inline asm
	// begin inline asm
	{mul.f16 %rs710,%rs711,%rs127;
}
	// end inline asm
	// begin inline asm
	{add.f16 %rs713,%rs707,%rs710;
}
	// end inline asm
	// begin inline asm
	{mul.f16 %rs716,%rs717,%rs133;
}
	// end inline asm
	// begin inline asm
	{add.f16 %rs719,%rs713,%rs716;
}
	// end inline asm
	// begin inline asm
	{mul.f16 %rs722,%rs723,%rs139;
}
	// end inline asm
	// begin inline asm
	{add.f16 %rs725,%rs719,%rs722;
}
	// end inline asm
	// begin inline asm
	{mul.f16 %rs728,%rs729,%rs145;
}
	// end inline asm
	// begin inline asm
	{add.f16 %rs731,%rs725,%rs728;
}
	// end inline asm
	// begin inline asm
	{mul.f16 %rs734,%rs735,%rs151;
}
	// end inline asm
	// begin inline asm
	{add.f16 %rs737,%rs731,%rs734;
}
	// end inline asm
	ld.shared.v4.b32 	{%r145, %r146, %r147, %r148}, [%r77+816];
	mov.b32 	{%rs777, %rs783}, %r148;
	mov.b32 	{%rs765, %rs771}, %r147;
	mov.b32 	{%rs753, %rs759}, %r146;
	mov.b32 	{%rs741, %rs747}, %r145;
	// begin inline asm
	{mul.f16 %rs740,%rs741,%rs157;
}
	// end inline asm
	// begin inline asm
	{add.f16 %rs743,%rs737,%rs740;
}
	// end inline asm
	// begin inline asm
	{mul.f16 %rs746,%rs747,%rs163;
}
	// end inline asm
	// begin inline asm
	{add.f16 %rs749,%rs743,%rs746;
}
	// end inline asm
	// begin inline asm
	{mul.f16 %rs752,%rs753,%rs169;
}
	// end inline asm
	// begin inline asm
	{add.f16 %rs755,%rs749,%rs752;
}
	// end inline asm
	// begin inline asm
	{mul.f16 %rs758,%rs759,%rs175;
}
	// end inline asm
	// begin inline asm
	{add.f16 %rs761,%rs755,%rs758;
}
	// end inline asm
	// begin inline asm
	{mul.f16 %rs764,%rs765,%rs181;
}
	// end inline asm
	// begin inline asm
	{add.f16 %rs767,%rs761,%rs764;
}
	// end inline asm
	// begin inline asm
	{mul.f16 %rs770,%rs771,%rs187;
}
	// end inline asm
	// begin inline asm
	{add.f16 %rs773,%rs767,%rs770;
}
	// end inline asm
	// begin inline asm
	{mul.f16 %rs776,%rs777,%rs193;
}
	// end inline asm
	// begin inline asm
	{add.f16 %rs779,%rs773,%rs776;
}
	// end inline asm
	// begin inline asm
	{mul.f16 %rs782,%rs783,%rs199;
}
	// end inline asm
	// begin inline asm
	{add.f16 %rs785,%rs779,%rs782;
}
	// end inline asm
	ld.shared.u16 	%rs789, [%r30+768];
	// begin inline asm
	{add.f16 %rs788,%rs789,%rs785;
}
	// end inline asm
	st.shared.u16 	[%r30+768], %rs788;
	bar.sync 	0;
	add.s32 	%r182, %r182, 32;
	add.s32 	%r181, %r181, 32;
	add.s32 	%r180, %r180, 32;
	add.s32 	%r179, %r179, 32;
	add.s32 	%r178, %r178, 32;
	shl.b32 	%r149, %r166, 5;
	add.s32 	%r177, %r177, %r149;
	add.s32 	%r176, %r176, %r149;
	add.s32 	%r175, %r175, %r149;
	add.s32 	%r174, %r174, %r149;
	add.s32 	%r173, %r173, %r149;
	add.s32 	%r172, %r172, %r149;
	add.s32 	%r171, %r171, %r149;
	add.s32 	%r170, %r170, %r149;
	setp.lt.s32 	%p2, %r182, %r169;
	@%p2 bra 	$L__BB2_2;
	ld.shared.u16 	%rs807, [%r30+256];
	ld.shared.u16 	%rs806, [%r30+512];
	ld.shared.u16 	%rs805, [%r30+768];
	ld.shared.u16 	%rs804, [%r30];
$L__BB2_4:
	ld.param.u32 	%r167, [_Z6matmulILi16ELi32ELi32ELi128EEvP6__halfS1_S1_iii_param_4];
	ld.param.u64 	%rd45, [_Z6matmulILi16ELi32ELi32ELi128EEvP6__halfS1_S1_iii_param_2];
	mov.u32 	%r150, %ctaid.x;
	shl.b32 	%r151, %r150, 4;
	mov.u32 	%r152, %tid.x;
	shr.u32 	%r153, %r152, 5;
	add.s32 	%r154, %r153, %r151;
	mov.u32 	%r155, %ctaid.y;
	shl.b32 	%r156, %r155, 5;
	and.b32  	%r157, %r152, 31;
	or.b32  	%r158, %r157, %r156;
	cvta.to.global.u64 	%rd34, %rd45;
	mad.lo.s32 	%r159, %r154, %r167, %r158;
	mul.wide.s32 	%rd35, %r159, 2;
	add.s64 	%rd36, %rd34, %rd35;
	st.global.u16 	[%rd36], %rs804;
	shl.b32 	%r160, %r167, 2;
	add.s32 	%r161, %r159, %r160;
	mul.wide.s32 	%rd37, %r161, 2;
	add.s64 	%rd38, %rd34, %rd37;
	st.global.u16 	[%rd38], %rs807;
	shl.b32 	%r162, %r167, 3;
	add.s32 	%r163, %r159, %r162;
	mul.wide.s32 	%rd39, %r163, 2;
	add.s64 	%rd40, %rd34, %rd39;
	st.global.u16 	[%rd40], %rs806;
	add.s32 	%r164, %r163, %r160;
	mul.wide.s32 	%rd41, %r164, 2;
	add.s64 	%rd42, %rd34, %rd41;
	st.global.u16 	[%rd42], %rs805;
	ret;

}


// ===== COMPILED SASS (sm_100) =====

	.target	sm_100

	.elftype	@"ET_EXEC"


//--------------------- .note.nv.tkinfo           --------------------------
	.section	.note.nv.tkinfo,"",@"SHT_NOTE"
	.sectionflags	@"SHF_NOTE_NV_TKINFO"
	.tkinfo
        /*0018*/ 	.word	0x00000002
        /*0030*/ 	.string	""
        /*0030*/ 	.string	"ptxas"
        /*0030*/ 	.string	"Cuda compilation tools, release 13.0, V13.0.88"
        /*0030*/ 	.string	"Build cuda_13.0.r13.0/compiler.36424714_0"
        /*0030*/ 	.string	"-arch sm_100 -m 64 "



//--------------------- .note.nv.cuinfo           --------------------------
	.section	.note.nv.cuinfo,"",@"SHT_NOTE"
	.sectionflags	@"SHF_NOTE_NV_CUINFO"
        /*0018*/ 	.short	0x0002
        /*001a*/ 	.short	0x0064
        /*001c*/ 	.short	0x0082
	.zero		2


//--------------------- .nv.info                  --------------------------
	.section	.nv.info,"",@"SHT_CUDA_INFO"
	.align	4


	//----- nvinfo : EIATTR_REGCOUNT
	.align		4
        /*0000*/ 	.byte	0x04, 0x2f
        /*0002*/ 	.short	(.L_2 - .L_1)
	.align		4
.L_1:
        /*0004*/ 	.word	index@(_Z12mma_ldmatrixP6__halfS0_S0_)
        /*0008*/ 	.word	0x00000020


	//----- nvinfo : EIATTR_FRAME_SIZE
	.align		4
.L_2:
        /*000c*/ 	.byte	0x04, 0x11
        /*000e*/ 	.short	(.L_4 - .L_3)
	.align		4
.L_3:
        /*0010*/ 	.word	index@(_Z12mma_ldmatrixP6__halfS0_S0_)
        /*0014*/ 	.word	0x00000008


	//----- nvinfo : EIATTR_REGCOUNT
	.align		4
.L_4:
        /*0018*/ 	.byte	0x04, 0x2f
        /*001a*/ 	.short	(.L_6 - .L_5)
	.align		4
.L_5:
        /*001c*/ 	.word	index@(_Z3mmaP6__halfS0_S0_)
        /*0020*/ 	.word	0x00000020


	//----- nvinfo : EIATTR_FRAME_SIZE
	.align		4
.L_6:
        /*0024*/ 	.byte	0x04, 0x11
        /*0026*/ 	.short	(.L_8 - .L_7)
	.align		4
.L_7:
        /*0028*/ 	.word	index@(_Z3mmaP6__halfS0_S0_)
        /*002c*/ 	.word	0x00000008


	//----- nvinfo : EIATTR_REGCOUNT
	.align		4
.L_8:
        /*0030*/ 	.byte	0x04, 0x2f
        /*0032*/ 	.short	(.L_10 - .L_9)
	.align		4
.L_9:
        /*0034*/ 	.word	index@(_Z6matmulILi16ELi32ELi32ELi128EEvP6__halfS1_S1_iii)
        /*0038*/ 	.word	0x00000045


	//----- nvinfo : EIATTR_FRAME_SIZE
	.align		4
.L_10:
        /*003c*/ 	.byte	0x04, 0x11
        /*003e*/ 	.short	(.L_12 - .L_11)
	.align		4
.L_11:
        /*0040*/ 	.word	index@(_Z6matmulILi16ELi32ELi32ELi128EEvP6__halfS1_S1_iii)
        /*0044*/ 	.word	0x00000100


	//----- nvinfo : EIATTR_MIN_STACK_SIZE
	.align		4
.L_12:
        /*0048*/ 	.byte	0x04, 0x12
        /*004a*/ 	.short	(.L_14 - .L_13)
	.align		4
.L_13:
        /*004c*/ 	.word	index@(_Z6matmulILi16ELi32ELi32ELi128EEvP6__halfS1_S1_iii)
        /*0050*/ 	.word	0x00000100


	//----- nvinfo : EIATTR_MIN_STACK_SIZE
	.align		4
.L_14:
        /*0054*/ 	.byte	0x04, 0x12
        /*0056*/ 	.short	(.L_16 - .L_15)
	.align		4
.L_15:
        /*0058*/ 	.word	index@(_Z3mmaP6__halfS0_S0_)
        /*005c*/ 	.word	0x00000008


	//----- nvinfo : EIATTR_MIN_STACK_SIZE
	.align		4
.L_16:
        /*0060*/ 	.byte	0x04, 0x12
        /*0062*/ 	.short	(.L_18 - .L_17)
	.align		4
.L_17:
        /*0064*/ 	.word	index@(_Z12mma_ldmatrixP6__halfS0_S0_)
        /*0068*/ 	.word	0x00000008
.L_18:


//--------------------- .nv.compat                --------------------------
	.section	.nv.compat,"",@"SHT_CUDA_COMPAT_INFO"
	.align	4
        /*0000*/ 	.byte	0x02, 0x09, 0x00, 0x00, 0x02, 0x02, 0x01, 0x00, 0x02, 0x05, 0x05, 0x00, 0x03, 0x07, 0x01, 0x01
        /*0010*/ 	.byte	0x02, 0x03, 0x00, 0x00, 0x02, 0x06, 0x01, 0x00, 0x04, 0x0b, 0x08, 0x00, 0x09, 0x00, 0x00, 0x00
        /*0020*/ 	.byte	0x00, 0x00, 0x00, 0x00


//--------------------- .nv.info._Z6matmulILi16ELi32ELi32ELi128EEvP6__halfS1_S1_iii --------------------------
	.section	.nv.info._Z6matmulILi16ELi32ELi32ELi128EEvP6__halfS1_S1_iii,"",@"SHT_CUDA_INFO"
	.sectionflags	@""
	.align	4


	//----- nvinfo : EIATTR_CUDA_API_VERSION
	.align		4
        /*0000*/ 	.byte	0x04, 0x37
        /*0002*/ 	.short	(.L_20 - .L_19)
.L_19:
        /*0004*/ 	.word	0x00000082


	//----- nvinfo : EIATTR_KPARAM_INFO
	.align		4
.L_20:
        /*0008*/ 	.byte	0x04, 0x17
        /*000a*/ 	.short	(.L_22 - .L_21)
.L_21:
        /*000c*/ 	.word	0x00000000
        /*0010*/ 	.short	0x0005
        /*0012*/ 	.short	0x0020
        /*0014*/ 	.byte	0x00, 0xf0, 0x11, 0x00


	//----- nvinfo : EIATTR_KPARAM_INFO
	.align		4
.L_22:
        /*0018*/ 	.byte	0x04, 0x17
        /*001a*/ 	.short	(.L_24 - .L_23)
.L_23:
        /*001c*/ 	.word	0x00000000
        /*0020*/ 	.short	0x0004
        /*0022*/ 	.short	0x001c
        /*0024*/ 	.byte	0x00, 0xf0, 0x11, 0x00


	//----- nvinfo : EIATTR_KPARAM_INFO
	.align		4
.L_24:
        /*0028*/ 	.byte	0x04, 0x17
        /*002a*/ 	.short	(.L_26 - .L_25)
.L_25:
        /*002c*/ 	.word	0x00000000
        /*0030*/ 	.short	0x0003
        /*0032*/ 	.short	0x0018
        /*0034*/ 	.byte	0x00, 0xf0, 0x11, 0x00


	//----- nvinfo : EIATTR_KPARAM_INFO
	.align		4
.L_26:
        /*0038*/ 	.byte	0x04, 0x17
        /*003a*/ 	.short	(.L_28 - .L_27)
.L_27:
        /*003c*/ 	.word	0x00000000
        /*0040*/ 	.short	0x0002
        /*0042*/ 	.short	0x0010
        /*0044*/ 	.byte	0x00, 0xf5, 0x21, 0x00


	//----- nvinfo : EIATTR_KPARAM_INFO
	.align		4
.L_28:
        /*0048*/ 	.byte	0x04, 0x17
        /*004a*/ 	.short	(.L_30 - .L_29)
.L_29:
        /*004c*/ 	.word	0x00000000
        /*0050*/ 	.short	0x0001
        /*0052*/ 	.short	0x0008
        /*0054*/ 	.byte	0x00, 0xf5, 0x21, 0x00


	//----- nvinfo : EIATTR_KPARAM_INFO
	.align		4
.L_30:
        /*0058*/ 	.byte	0x04, 0x17
        /*005a*/ 	.short	(.L_32 - .L_31)
.L_31:
        /*005c*/ 	.word	0x00000000
        /*0060*/ 	.short	0x0000
        /*0062*/ 	.short	0x0000
        /*0064*/ 	.byte	0x00, 0xf5, 0x21, 0x00


	//----- nvinfo : EIATTR_SPARSE_MMA_MASK
	.align		4
.L_32:
        /*0068*/ 	.byte	0x03, 0x50
        /*006a*/ 	.short	0x0000


	//----- nvinfo : EIATTR_MAXREG_COUNT
	.align		4
        /*006c*/ 	.byte	0x03, 0x1b
        /*006e*/ 	.short	0x00ff


	//----- nvinfo : EIATTR_NUM_BARRIERS
	.align		4
        /*0070*/ 	.byte	0x02, 0x4c
        /*0072*/ 	.byte	0x01
	.zero		1


	//----- nvinfo : EIATTR_MERCURY_ISA_VERSION
	.align		4
        /*0074*/ 	.byte	0x03, 0x5f
        /*0076*/ 	.short	0x0101


	//----- nvinfo : EIATTR_VRC_CTA_INIT_COUNT
	.align		4
        /*0078*/ 	.byte	0x02, 0x4a
	.zero		1
	.zero		1


	//----- nvinfo : EIATTR_EXIT_INSTR_OFFSETS
	.align		4
        /*007c*/ 	.byte	0x04, 0x1c
        /*007e*/ 	.short	(.L_34 - .L_33)


	//   ....[0]....
.L_33:
        /*0080*/ 	.word	0x000019d0


	//----- nvinfo : EIATTR_CBANK_PARAM_SIZE
	.align		4
.L_34:
        /*0084*/ 	.byte	0x03, 0x19
        /*0086*/ 	.short	0x0024


	//----- nvinfo : EIATTR_PARAM_CBANK
	.align		4
        /*0088*/ 	.byte	0x04, 0x0a
        /*008a*/ 	.short	(.L_36 - .L_35)
	.align		4
.L_35:
        /*008c*/ 	.word	index@(.nv.constant0._Z6matmulILi16ELi32ELi32ELi128EEvP6__halfS1_S1_iii)
        /*0090*/ 	.short	0x0380
        /*0092*/ 	.short	0x0024


	//----- nvinfo : EIATTR_SW_WAR
	.align		4
.L_36:
        /*0094*/ 	.byte	0x04, 0x36
        /*0096*/ 	.short	(.L_38 - .L_37)
.L_37:
        /*0098*/ 	.word	0x00000008
.L_38:


//--------------------- .nv.info._Z3mmaP6__halfS0_S0_ --------------------------
	.section	.nv.info._Z3mmaP6__halfS0_S0_,"",@"SHT_CUDA_INFO"
	.sectionflags	@""
	.align	4


	//----- nvinfo : EIATTR_CUDA_API_VERSION
	.align		4
        /*0000*/ 	.byte	0x04, 0x37
        /*0002*/ 	.short	(.L_40 - .L_39)
.L_39:
        /*0004*/ 	.word	0x00000082


	//----- nvinfo : EIATTR_KPARAM_INFO
	.align		4
.L_40:
        /*0008*/ 	.byte	0x04, 0x17
        /*000a*/ 	.short	(.L_42 - .L_41)
.L_41:
        /*000c*/ 	.word	0x00000000
        /*0010*/ 	.short	0x0002
        /*0012*/ 	.short	0x0010
        /*0014*/ 	.byte	0x00, 0xf5, 0x21, 0x00


	//----- nvinfo : EIATTR_KPARAM_INFO
	.align		4
.L_42:
        /*0018*/ 	.byte	0x04, 0x17
        /*001a*/ 	.short	(.L_44 - .L_43)
.L_43:
        /*001c*/ 	.word	0x00000000
        /*0020*/ 	.short	0x0001
        /*0022*/ 	.short	0x0008
        /*0024*/ 	.byte	0x00, 0xf5, 0x21, 0x00


	//----- nvinfo : EIATTR_KPARAM_INFO
	.align		4
.L_44:
        /*0028*/ 	.byte	0x04, 0x17
        /*002a*/ 	.short	(.L_46 - .L_45)
.L_45:
        /*002c*/ 	.word	0x00000000
        /*0030*/ 	.short	0x0000
        /*0032*/ 	.short	0x0000
        /*0034*/ 	.byte	0x00, 0xf5, 0x21, 0x00


	//----- nvinfo : EIATTR_SPARSE_MMA_MASK
	.align		4
.L_46:
        /*0038*/ 	.byte	0x03, 0x50
        /*003a*/ 	.short	0x0000


	//----- nvinfo : EIATTR_MAXREG_COUNT
	.align		4
        /*003c*/ 	.byte	0x03, 0x1b
        /*003e*/ 	.short	0x00ff


	//----- nvinfo : EIATTR_NUM_BARRIERS
	.align		4
        /*0040*/ 	.byte	0x02, 0x4c
        /*0042*/ 	.byte	0x01
	.zero		1


	//----- nvinfo : EIATTR_EXTERNS
	.align		4
        /*0044*/ 	.byte	0x04, 0x0f
        /*0046*/ 	.short	(.L_48 - .L_47)


	//   ....[0]....
	.align		4
.L_47:
        /*0048*/ 	.word	index@(vprintf)


	//----- nvinfo : EIATTR_MERCURY_ISA_VERSION
	.align		4
.L_48:
        /*004c*/ 	.byte	0x03, 0x5f
        /*004e*/ 	.short	0x0101


	//----- nvinfo : EIATTR_VRC_CTA_INIT_COUNT
	.align		4
        /*0050*/ 	.byte	0x02, 0x4a
	.zero		1
	.zero		1


	//----- nvinfo : EIATTR_SYSCALL_OFFSETS
	.align		4
        /*0054*/ 	.byte	0x04, 0x46
        /*0056*/ 	.short	(.L_50 - .L_49)


	//   ....[0]....
.L_49:
        /*0058*/ 	.word	0x000003c0


	//----- nvinfo : EIATTR_EXIT_INSTR_OFFSETS
	.align		4
.L_50:
        /*005c*/ 	.byte	0x04, 0x1c
        /*005e*/ 	.short	(.L_52 - .L_51)


	//   ....[0]....
.L_51:
        /*0060*/ 	.word	0x00000480


	//----- nvinfo : EIATTR_CBANK_PARAM_SIZE
	.align		4
.L_52:
        /*0064*/ 	.byte	0x03, 0x19
        /*0066*/ 	.short	0x0018


	//----- nvinfo : EIATTR_PARAM_CBANK
	.align		4
        /*0068*/ 	.byte	0x04, 0x0a
        /*006a*/ 	.short	(.L_54 - .L_53)
	.align		4
.L_53:
        /*006c*/ 	.word	index@(.nv.constant0._Z3mmaP6__halfS0_S0_)
        /*0070*/ 	.short	0x0380
        /*0072*/ 	.short	0x0018


	//----- nvinfo : EIATTR_SW_WAR
	.align		4
.L_54:
        /*0074*/ 	.byte	0x04, 0x36
        /*0076*/ 	.short	(.L_56 - .L_55)
.L_55:
        /*0078*/ 	.word	0x00000008
.L_56:


//--------------------- .nv.info._Z12mma_ldmatrixP6__halfS0_S0_ --------------------------
	.section	.nv.info._Z12mma_ldmatrixP6__halfS0_S0_,"",@"SHT_CUDA_INFO"
	.sectionflags	@""
	.align	4


	//----- nvinfo : EIATTR_CUDA_API_VERSION
	.align		4
        /*0000*/ 	.byte	0x04, 0x37
        /*0002*/ 	.short	(.L_58 - .L_57)
.L_57:
        /*0004*/ 	.word	0x00000082


	//----- nvinfo : EIATTR_KPARAM_INFO
	.align		4
.L_58:
        /*0008*/ 	.byte	0x04, 0x17
        /*000a*/ 	.short	(.L_60 - .L_59)
.L_59:
        /*000c*/ 	.word	0x00000000
        /*0010*/ 	.short	0x0002
        /*0012*/ 	.short	0x0010
        /*0014*/ 	.byte	0x00, 0xf5, 0x21, 0x00


	//----- nvinfo : EIATTR_KPARAM_INFO
	.align		4
.L_60:
        /*0018*/ 	.byte	0x04, 0x17
        /*001a*/ 	.short	(.L_62 - .L_61)
.L_61:
        /*001c*/ 	.word	0x00000000
        /*0020*/ 	.short	0x0001
        /*0022*/ 	.short	0x0008
        /*0024*/ 	.byte	0x00, 0xf5, 0x21, 0x00


	//----- nvinfo : EIATTR_KPARAM_INFO
	.align		4
.L_62:
        /*0028*/ 	.byte	0x04, 0x17
        /*002a*/ 	.short	(.L_64 - .L_63)
.L_63:
        /*002c*/ 	.word	0x00000000
        /*0030*/ 	.short	0x0000
        /*0032*/ 	.short	0x0000
        /*0034*/ 	.byte	0x00, 0xf5, 0x21, 0x00


	//----- nvinfo : EIATTR_SPARSE_MMA_MASK
	.align		4
.L_64:
        /*0038*/ 	.byte	0x03, 0x50
        /*003a*/ 	.short	0x0000


	//----- nvinfo : EIATTR_MAXREG_COUNT
	.align		4
        /*003c*/ 	.byte	0x03, 0x1b
        /*003e*/ 	.short	0x00ff


	//----- nvinfo : EIATTR_NUM_BARRIERS
	.align		4
        /*0040*/ 	.byte	0x02, 0x4c
        /*0042*/ 	.byte	0x01
	.zero		1


	//----- nvinfo : EIATTR_EXTERNS
	.align		4
        /*0044*/ 	.byte	0x04, 0x0f
        /*0046*/ 	.short	(.L_66 - .L_65)


	//   ....[0]....
	.align		4
.L_65:
        /*0048*/ 	.word	index@(vprintf)


	//----- nvinfo : EIATTR_MERCURY_ISA_VERSION
	.align		4
.L_66:
        /*004c*/ 	.byte	0x03, 0x5f
        /*004e*/ 	.short	0x0101


	//----- nvinfo : EIATTR_VRC_CTA_INIT_COUNT
	.align		4
        /*0050*/ 	.byte	0x02, 0x4a
	.zero		1
	.zero		1


	//----- nvinfo : EIATTR_SYSCALL_OFFSETS
	.align		4
        /*0054*/ 	.byte	0x04, 0x46
        /*0056*/ 	.short	(.L_68 - .L_67)


	//   ....[0]....
.L_67:
        /*0058*/ 	.word	0x000003a0


	//----- nvinfo : EIATTR_EXIT_INSTR_OFFSETS
	.align		4
.L_68:
        /*005c*/ 	.byte	0x04, 0x1c
        /*005e*/ 	.short	(.L_70 - .L_69)


	//   ....[0]....
.L_69:
        /*0060*/ 	.word	0x00000460


	//----- nvinfo : EIATTR_CBANK_PARAM_SIZE
	.align		4
.L_70:
        /*0064*/ 	.byte	0x03, 0x19
        /*0066*/ 	.short	0x0018


	//----- nvinfo : EIATTR_PARAM_CBANK
	.align		4
        /*0068*/ 	.byte	0x04, 0x0a
        /*006a*/ 	.short	(.L_72 - .L_71)
	.align		4
.L_71:
        /*006c*/ 	.word	index@(.nv.constant0._Z12mma_ldmatrixP6__halfS0_S0_)
        /*0070*/ 	.short	0x0380
        /*0072*/ 	.short	0x0018


	//----- nvinfo : EIATTR_SW_WAR
	.align		4
.L_72:
        /*0074*/ 	.byte	0x04, 0x36
        /*0076*/ 	.short	(.L_74 - .L_73)
.L_73:
        /*0078*/ 	.word	0x00000008
.L_74:


//--------------------- .nv.callgraph             --------------------------
	.section	.nv.callgraph,"",@"SHT_CUDA_CALLGRAPH"
	.align	4
	.sectionentsize	8
	.align		4
        /*0000*/ 	.word	0x00000000
	.align		4
        /*0004*/ 	.word	0xffffffff
	.align		4
        /*0008*/ 	.word	index@(_Z3mmaP6__halfS0_S0_)
	.align		4
        /*000c*/ 	.word	index@(vprintf)
	.align		4
        /*0010*/ 	.word	index@(_Z12mma_ldmatrixP6__halfS0_S0_)
	.align		4
        /*0014*/ 	.word	index@(vprintf)
	.align		4
        /*0018*/ 	.word	0x00000000
	.align		4
        /*001c*/ 	.word	0xfffffffe
	.align		4
        /*0020*/ 	.word	0x00000000
	.align		4
        /*0024*/ 	.word	0xfffffffd
	.align		4
        /*0028*/ 	.word	0x00000000
	.align		4
        /*002c*/ 	.word	0xfffffffc


//--------------------- .nv.constant4             --------------------------
	.section	.nv.constant4,"a",@progbits
	.align	8
	.align		8
.nv.constant4:
        /*0000*/ 	.dword	$str
	.align		8
        /*0008*/ 	.dword	vprintf


//--------------------- .text._Z6matmulILi16ELi32ELi32ELi128EEvP6__halfS1_S1_iii --------------------------
	.section	.text._Z6matmulILi16ELi32ELi32ELi128EEvP6__halfS1_S1_iii,"ax",@progbits
	.align	128
        .global         _Z6matmulILi16ELi32ELi32ELi128EEvP6__halfS1_S1_iii
        .type           _Z6matmulILi16ELi32ELi32ELi128EEvP6__halfS1_S1_iii,@function
        .size           _Z6matmulILi16ELi32ELi32ELi128EEvP6__halfS1_S1_iii,(.L_x_7 - _Z6matmulILi16ELi32ELi32ELi128EEvP6__halfS1_S1_iii)
        .other          _Z6matmulILi16ELi32ELi32ELi128EEvP6__halfS1_S1_iii,@"STO_CUDA_ENTRY STV_DEFAULT"
_Z6matmulILi16ELi32ELi32ELi128EEvP6__halfS1_S1_iii:
.text._Z6matmulILi16ELi32ELi32ELi128EEvP6__halfS1_S1_iii:
[----:B------:R-:W0:Y:S01]  /*0000*/  LDC R1, c[0x0][0x37c] ;  /* 0x0000df00ff017b82 */ /* 0x000e220000000800 */
[----:B------:R-:W1:Y:S07]  /*0010*/  S2R R6, SR_TID.X ;  /* 0x0000000000067919 */ /* 0x000e6e0000002100 */
[----:B------:R-:W2:Y:S01]  /*0020*/  S2UR UR6, SR_CgaCtaId ;  /* 0x00000000000679c3 */ /* 0x000ea20000008800 */
[----:B------:R-:W-:Y:S01]  /*0030*/  UMOV UR4, 0x400 ;  /* 0x0000040000047882 */ /* 0x000fe20000000000 */
[----:B------:R-:W3:Y:S01]  /*0040*/  LDCU UR10, c[0x0][0x3a0] ;  /* 0x00007400ff0a77ac */ /* 0x000ee20008000800 */
[----:B------:R-:W4:Y:S01]  /*0050*/  S2R R0, SR_CTAID.X ;  /* 0x0000000000007919 */ /* 0x000f220000002500 */
[----:B0-----:R-:W-:Y:S01]  /*0060*/  IADD3 R1, PT, PT, R1, -0x100, RZ ;  /* 0xffffff0001017810 */ /* 0x001fe20007ffe0ff */
[----:B------:R-:W-:Y:S01]  /*0070*/  UIADD3 UR5, UPT, UPT, UR4, 0xc00, URZ ;  /* 0x00000c0004057890 */ /* 0x000fe2000fffe0ff */
[----:B------:R-:W0:Y:S01]  /*0080*/  S2R R2, SR_CTAID.Y ;  /* 0x0000000000027919 */ /* 0x000e220000002600 */
[----:B------:R-:W-:Y:S01]  /*0090*/  PRMT R10, RZ, 0x7610, R10 ;  /* 0x00007610ff0a7816 */ /* 0x000fe2000000000a */
[----:B------:R-:W0:Y:S01]  /*00a0*/  LDCU.64 UR8, c[0x0][0x358] ;  /* 0x00006b00ff0877ac */ /* 0x000e220008000a00 */
[----:B------:R-:W-:-:S02]  /*00b0*/  PRMT R11, RZ, 0x7610, R11 ;  /* 0x00007610ff0b7816 */ /* 0x000fc4000000000b */
[----:B------:R-:W-:Y:S02]  /*00c0*/  PRMT R12, RZ, 0x7610, R12 ;  /* 0x00007610ff0c7816 */ /* 0x000fe4000000000c */
[----:B------:R-:W-:Y:S01]  /*00d0*/  PRMT R13, RZ, 0x7610, R13 ;  /* 0x00007610ff0d7816 */ /* 0x000fe2000000000d */
[----:B---3--:R-:W-:Y:S02]  /*00e0*/  UISETP.GE.AND UP0, UPT, UR10, 0x1, UPT ;  /* 0x000000010a00788c */ /* 0x008fe4000bf06270 */
[----:B--2---:R-:W-:-:S06]  /*00f0*/  ULEA UR5, UR6, UR5, 0x18 ;  /* 0x0000000506057291 */ /* 0x004fcc000f8ec0ff */
[C---:B-1----:R-:W-:Y:S02]  /*0100*/  LEA R3, R6.reuse, UR5, 0x1 ;  /* 0x0000000506037c11 */ /* 0x042fe4000f8e08ff */
[----:B------:R-:W-:-:S03]  /*0110*/  LOP3.LUT R24, R6, 0x1f, RZ, 0xc0, !PT ;  /* 0x0000001f06187812 */ /* 0x000fc600078ec0ff */
[----:B------:R1:W-:Y:S04]  /*0120*/  STS.U16 [R3], RZ ;  /* 0x000000ff03007388 */ /* 0x0003e80000000400 */
[----:B------:R1:W-:Y:S04]  /*0130*/  STS.U16 [R3+0x100], RZ ;  /* 0x000100ff03007388 */ /* 0x0003e80000000400 */
[----:B------:R1:W-:Y:S04]  /*0140*/  STS.U16 [R3+0x200], RZ ;  /* 0x000200ff03007388 */ /* 0x0003e80000000400 */
[----:B------:R1:W-:Y:S01]  /*0150*/  STS.U16 [R3+0x300], RZ ;  /* 0x000300ff03007388 */ /* 0x0003e20000000400 */
[----:B0---4-:R-:W-:Y:S05]  /*0160*/  BRA.U !UP0, `(.L_x_0) ;  /* 0x0000001508cc7547 */ /* 0x011fea000b800000 */
[----:B-1----:R-:W0:Y:S01]  /*0170*/  LDC R3, c[0x0][0x39c] ;  /* 0x0000e700ff037b82 */ /* 0x002e220000000800 */
[----:B------:R-:W-:Y:S01]  /*0180*/  SHF.R.U32.HI R4, RZ, 0x5, R6 ;  /* 0x00000005ff047819 */ /* 0x000fe20000011606 */
[----:B------:R-:W-:Y:S01]  /*0190*/  ULEA UR7, UR6, UR4, 0x18 ;  /* 0x0000000406077291 */ /* 0x000fe2000f8ec0ff */
[C---:B------:R-:W-:Y:S01]  /*01a0*/  LEA R16, R6.reuse, R1, 0x1 ;  /* 0x0000000106107211 */ /* 0x040fe200078e08ff */
[----:B------:R-:W-:Y:S01]  /*01b0*/  UIADD3 UR4, UPT, UPT, UR4, 0x400, URZ ;  /* 0x0000040004047890 */ /* 0x000fe2000fffe0ff */
[----:B------:R-:W-:Y:S02]  /*01c0*/  SHF.L.U32 R17, R6, 0x1, RZ ;  /* 0x0000000106117819 */ /* 0x000fe400000006ff */
[----:B------:R-:W-:Y:S01]  /*01d0*/  SHF.L.U32 R6, R2, 0x5, RZ ;  /* 0x0000000502067819 */ /* 0x000fe200000006ff */
[----:B------:R-:W-:Y:S01]  /*01e0*/  ULEA UR6, UR6, UR4, 0x18 ;  /* 0x0000000406067291 */ /* 0x000fe2000f8ec0ff */
[C---:B------:R-:W-:Y:S02]  /*01f0*/  IADD3 R5, PT, PT, R4.reuse, 0x10, RZ ;  /* 0x0000001004057810 */ /* 0x040fe40007ffe0ff */
[C---:B------:R-:W-:Y:S01]  /*0200*/  IADD3 R7, PT, PT, R4.reuse, 0x14, RZ ;  /* 0x0000001404077810 */ /* 0x040fe20007ffe0ff */
[----:B------:R-:W-:Y:S01]  /*0210*/  UMOV UR4, URZ ;  /* 0x000000ff00047c82 */ /* 0x000fe20008000000 */
[----:B------:R-:W-:-:S02]  /*0220*/  IADD3 R8, PT, PT, R4, 0x18, RZ ;  /* 0x0000001804087810 */ /* 0x000fc40007ffe0ff */
[C---:B------:R-:W-:Y:S02]  /*0230*/  IADD3 R10, PT, PT, R4.reuse, 0x1c, RZ ;  /* 0x0000001c040a7810 */ /* 0x040fe40007ffe0ff */
[C---:B------:R-:W-:Y:S02]  /*0240*/  IADD3 R12, PT, PT, R4.reuse, 0x8, RZ ;  /* 0x00000008040c7810 */ /* 0x040fe40007ffe0ff */
[C---:B------:R-:W-:Y:S02]  /*0250*/  IADD3 R14, PT, PT, R4.reuse, 0xc, RZ ;  /* 0x0000000c040e7810 */ /* 0x040fe40007ffe0ff */
[----:B------:R-:W-:Y:S02]  /*0260*/  IADD3 R18, PT, PT, R4, 0x4, RZ ;  /* 0x0000000404127810 */ /* 0x000fe40007ffe0ff */
[----:B------:R-:W-:Y:S01]  /*0270*/  LEA R23, R0, R4, 0x4 ;  /* 0x0000000400177211 */ /* 0x000fe200078e20ff */
[-CC-:B0-----:R-:W-:Y:S01]  /*0280*/  IMAD R5, R5, R3.reuse, R6.reuse ;  /* 0x0000000305057224 */ /* 0x181fe200078e0206 */
[----:B------:R-:W-:Y:S01]  /*0290*/  LOP3.LUT R19, R17, 0x7c0, RZ, 0xc0, !PT ;  /* 0x000007c011137812 */ /* 0x000fe200078ec0ff */
[-CC-:B------:R-:W-:Y:S01]  /*02a0*/  IMAD R7, R7, R3.reuse, R6.reuse ;  /* 0x0000000307077224 */ /* 0x180fe200078e0206 */
[C---:B------:R-:W-:Y:S01]  /*02b0*/  IADD3 R29, PT, PT, R23.reuse, 0x8, RZ ;  /* 0x00000008171d7810 */ /* 0x040fe20007ffe0ff */
[-CC-:B------:R-:W-:Y:S01]  /*02c0*/  IMAD R9, R8, R3.reuse, R6.reuse ;  /* 0x0000000308097224 */ /* 0x180fe200078e0206 */
[C---:B------:R-:W-:Y:S01]  /*02d0*/  IADD3 R27, PT, PT, R23.reuse, 0xc, RZ ;  /* 0x0000000c171b7810 */ /* 0x040fe20007ffe0ff */
[-CC-:B------:R-:W-:Y:S01]  /*02e0*/  IMAD R11, R10, R3.reuse, R6.reuse ;  /* 0x000000030a0b7224 */ /* 0x180fe200078e0206 */
[----:B------:R-:W-:Y:S01]  /*02f0*/  IADD3 R25, PT, PT, R23, 0x4, RZ ;  /* 0x0000000417197810 */ /* 0x000fe20007ffe0ff */
[--C-:B------:R-:W-:Y:S01]  /*0300*/  IMAD R13, R12, R3, R6.reuse ;  /* 0x000000030c0d7224 */ /* 0x100fe200078e0206 */
[----:B------:R-:W-:Y:S01]  /*0310*/  IADD3 R36, PT, PT, R24, R5, RZ ;  /* 0x0000000518247210 */ /* 0x000fe20007ffe0ff */
[--C-:B------:R-:W-:Y:S01]  /*0320*/  IMAD R15, R14, R3, R6.reuse ;  /* 0x000000030e0f7224 */ /* 0x100fe200078e0206 */
[----:B------:R-:W-:Y:S01]  /*0330*/  IADD3 R34, PT, PT, R24, R7, RZ ;  /* 0x0000000718227210 */ /* 0x000fe20007ffe0ff */
[--C-:B------:R-:W-:Y:S01]  /*0340*/  IMAD R31, R4, R3, R6.reuse ;  /* 0x00000003041f7224 */ /* 0x100fe200078e0206 */
[----:B------:R-:W-:Y:S01]  /*0350*/  IADD3 R32, PT, PT, R24, R9, RZ ;  /* 0x0000000918207210 */ /* 0x000fe20007ffe0ff */
[----:B------:R-:W-:Y:S01]  /*0360*/  IMAD R21, R18, R3, R6 ;  /* 0x0000000312157224 */ /* 0x000fe200078e0206 */
[----:B------:R-:W-:Y:S01]  /*0370*/  LOP3.LUT R18, R17, 0x3e, RZ, 0xc0, !PT ;  /* 0x0000003e11127812 */ /* 0x000fe200078ec0ff */
[--C-:B------:R-:W-:Y:S01]  /*0380*/  IMAD R23, R23, UR10, R24.reuse ;  /* 0x0000000a17177c24 */ /* 0x100fe2000f8e0218 */
[C---:B------:R-:W-:Y:S01]  /*0390*/  IADD3 R22, PT, PT, R24.reuse, R31, RZ ;  /* 0x0000001f18167210 */ /* 0x040fe20007ffe0ff */
[--C-:B------:R-:W-:Y:S01]  /*03a0*/  IMAD R29, R29, UR10, R24.reuse ;  /* 0x0000000a1d1d7c24 */ /* 0x100fe2000f8e0218 */
[C---:B------:R-:W-:Y:S01]  /*03b0*/  IADD3 R30, PT, PT, R24.reuse, R11, RZ ;  /* 0x0000000b181e7210 */ /* 0x040fe20007ffe0ff */
[--C-:B------:R-:W-:Y:S01]  /*03c0*/  IMAD R27, R27, UR10, R24.reuse ;  /* 0x0000000a1b1b7c24 */ /* 0x100fe2000f8e0218 */
[C---:B------:R-:W-:Y:S01]  /*03d0*/  IADD3 R28, PT, PT, R24.reuse, R13, RZ ;  /* 0x0000000d181c7210 */ /* 0x040fe20007ffe0ff */
[----:B------:R-:W-:Y:S01]  /*03e0*/  IMAD R25, R25, UR10, R24 ;  /* 0x0000000a19197c24 */ /* 0x000fe2000f8e0218 */
[----:B------:R-:W-:-:S02]  /*03f0*/  IADD3 R26, PT, PT, R24, R15, RZ ;  /* 0x0000000f181a7210 */ /* 0x000fc40007ffe0ff */
[----:B------:R-:W-:Y:S02]  /*0400*/  IADD3 R24, PT, PT, R24, R21, RZ ;  /* 0x0000001518187210 */ /* 0x000fe40007ffe0ff */
[----:B------:R-:W-:Y:S02]  /*0410*/  IADD3 R21, PT, PT, R19, UR7, RZ ;  /* 0x0000000713157c10 */ /* 0x000fe4000fffe0ff */
[----:B------:R-:W-:-:S07]  /*0420*/  IADD3 R20, PT, PT, R18, UR6, RZ ;  /* 0x0000000612147c10 */ /* 0x000fce000fffe0ff */
.L_x_1:
[----:B0-----:R-:W0:Y:S08]  /*0430*/  LDC.64 R14, c[0x0][0x380] ;  /* 0x0000e000ff0e7b82 */ /* 0x001e300000000a00 */
[----:B------:R-:W1:Y:S01]  /*0440*/  LDC.64 R6, c[0x0][0x388] ;  /* 0x0000e200ff067b82 */ /* 0x000e620000000a00 */
[----:B0-----:R-:W-:-:S04]  /*0450*/  IMAD.WIDE R38, R29, 0x2, R14 ;  /* 0x000000021d267825 */ /* 0x001fc800078e020e */
[--C-:B------:R-:W-:Y:S01]  /*0460*/  IMAD.WIDE R40, R25, 0x2, R14.reuse ;  /* 0x0000000219287825 */ /* 0x100fe200078e020e */
[----:B------:R-:W2:Y:S03]  /*0470*/  LDG.E.U16 R31, desc[UR8][R38.64] ;  /* 0x00000008261f7981 */ /* 0x000ea6000c1e1500 */
[--C-:B------:R-:W-:Y:S01]  /*0480*/  IMAD.WIDE R4, R23, 0x2, R14.reuse ;  /* 0x0000000217047825 */ /* 0x100fe200078e020e */
[----:B------:R0:W3:Y:S03]  /*0490*/  LDG.E.U16 R33, desc[UR8][R40.64] ;  /* 0x0000000828217981 */ /* 0x0000e6000c1e1500 */
[----:B------:R-:W-:Y:S01]  /*04a0*/  IMAD.WIDE R14, R27, 0x2, R14 ;  /* 0x000000021b0e7825 */ /* 0x000fe200078e020e */
[----:B------:R4:W5:Y:S03]  /*04b0*/  LDG.E.U16 R35, desc[UR8][R4.64] ;  /* 0x0000000804237981 */ /* 0x000966000c1e1500 */
[----:B-1----:R-:W-:-:S02]  /*04c0*/  IMAD.WIDE R8, R22, 0x2, R6 ;  /* 0x0000000216087825 */ /* 0x002fc400078e0206 */
[----:B------:R-:W5:Y:S02]  /*04d0*/  LDG.E.U16 R15, desc[UR8][R14.64] ;  /* 0x000000080e0f7981 */ /* 0x000f64000c1e1500 */
[--C-:B------:R-:W-:Y:S02]  /*04e0*/  IMAD.WIDE R10, R24, 0x2, R6.reuse ;  /* 0x00000002180a7825 */ /* 0x100fe400078e0206 */
[----:B------:R-:W5:Y:S02]  /*04f0*/  LDG.E.U16 R46, desc[UR8][R8.64] ;  /* 0x00000008082e7981 */ /* 0x000f64000c1e1500 */
[--C-:B------:R-:W-:Y:S02]  /*0500*/  IMAD.WIDE R12, R28, 0x2, R6.reuse ;  /* 0x000000021c0c7825 */ /* 0x100fe400078e0206 */
[----:B------:R-:W5:Y:S02]  /*0510*/  LDG.E.U16 R10, desc[UR8][R10.64] ;  /* 0x000000080a0a7981 */ /* 0x000f64000c1e1500 */
[----:B------:R-:W-:-:S02]  /*0520*/  IMAD.WIDE R44, R26, 0x2, R6 ;  /* 0x000000021a2c7825 */ /* 0x000fc400078e0206 */
[----:B------:R-:W5:Y:S02]  /*0530*/  LDG.E.U16 R48, desc[UR8][R12.64] ;  /* 0x000000080c307981 */ /* 0x000f64000c1e1500 */
[--C-:B------:R-:W-:Y:S02]  /*0540*/  IMAD.WIDE R42, R36, 0x2, R6.reuse ;  /* 0x00000002242a7825 */ /* 0x100fe400078e0206 */
[----:B------:R-:W5:Y:S02]  /*0550*/  LDG.E.U16 R44, desc[UR8][R44.64] ;  /* 0x000000082c2c7981 */ /* 0x000f64000c1e1500 */
[--C-:B0-----:R-:W-:Y:S02]  /*0560*/  IMAD.WIDE R40, R34, 0x2, R6.reuse ;  /* 0x0000000222287825 */ /* 0x101fe400078e0206 */
[----:B------:R-:W5:Y:S02]  /*0570*/  LDG.E.U16 R42, desc[UR8][R42.64] ;  /* 0x000000082a2a7981 */ /* 0x000f64000c1e1500 */
[----:B------:R-:W-:-:S02]  /*0580*/  IMAD.WIDE R38, R32, 0x2, R6 ;  /* 0x0000000220267825 */ /* 0x000fc400078e0206 */
[----:B------:R-:W5:Y:S02]  /*0590*/  LDG.E.U16 R40, desc[UR8][R40.64] ;  /* 0x0000000828287981 */ /* 0x000f64000c1e1500 */
[----:B------:R-:W-:Y:S02]  /*05a0*/  IMAD.WIDE R6, R30, 0x2, R6 ;  /* 0x000000021e067825 */ /* 0x000fe400078e0206 */
[----:B------:R-:W5:Y:S04]  /*05b0*/  LDG.E.U16 R38, desc[UR8][R38.64] ;  /* 0x0000000826267981 */ /* 0x000f68000c1e1500 */
[----:B------:R0:W5:Y:S04]  /*05c0*/  LDG.E.U16 R50, desc[UR8][R6.64] ;  /* 0x0000000806327981 */ /* 0x000168000c1e1500 */
[----:B------:R-:W-:Y:S04]  /*05d0*/  STL.128 [R1+0x10], RZ ;  /* 0x000010ff01007387 */ /* 0x000fe80000100c00 */
        /* <DEDUP_REMOVED lines=14> */
[----:B------:R-:W-:Y:S04]  /*06c0*/  STL.128 [R1], RZ ;  /* 0x000000ff01007387 */ /* 0x000fe80000100c00 */
[----:B------:R-:W5:Y:S01]  /*06d0*/  LDL.U16 R8, [R16] ;  /* 0x0000000010087983 */ /* 0x000f620000100400 */
[----:B----4-:R-:W1:Y:S02]  /*06e0*/  S2R R4, SR_TID.X ;  /* 0x0000000000047919 */ /* 0x010e640000002100 */
[----:B-1----:R-:W-:-:S04]  /*06f0*/  SHF.L.U32 R4, R4, 0x1, RZ ;  /* 0x0000000104047819 */ /* 0x002fc800000006ff */
[C---:B0-----:R-:W-:Y:S02]  /*0700*/  LOP3.LUT R6, R4.reuse, 0x3e, RZ, 0xc0, !PT ;  /* 0x0000003e04067812 */ /* 0x041fe400078ec0ff */
[----:B------:R-:W-:Y:S02]  /*0710*/  LOP3.LUT R5, R4, 0x7c0, RZ, 0xc0, !PT ;  /* 0x000007c004057812 */ /* 0x000fe400078ec0ff */
[----:B------:R-:W-:Y:S02]  /*0720*/  IADD3 R6, PT, PT, R6, R21, RZ ;  /* 0x0000001506067210 */ /* 0x000fe40007ffe0ff */
[----:B------:R-:W-:-:S03]  /*0730*/  IADD3 R5, PT, PT, R5, R20, RZ ;  /* 0x0000001405057210 */ /* 0x000fc60007ffe0ff */
[----:B--2---:R-:W-:Y:S04]  /*0740*/  STS.U16 [R6+0x200], R31 ;  /* 0x0002001f06007388 */ /* 0x004fe80000000400 */
[----:B---3--:R-:W-:Y:S04]  /*0750*/  STS.U16 [R6+0x100], R33 ;  /* 0x0001002106007388 */ /* 0x008fe80000000400 */
[----:B-----5:R-:W-:Y:S04]  /*0760*/  STS.U16 [R6], R35 ;  /* 0x0000002306007388 */ /* 0x020fe80000000400 */
[----:B------:R-:W-:Y:S04]  /*0770*/  STS.U16 [R6+0x300], R15 ;  /* 0x0003000f06007388 */ /* 0x000fe80000000400 */
[----:B------:R-:W-:Y:S04]  /*0780*/  STS.U16 [R5], R46 ;  /* 0x0000002e05007388 */ /* 0x000fe80000000400 */
[----:B------:R-:W-:Y:S04]  /*0790*/  STS.U16 [R5+0x100], R10 ;  /* 0x0001000a05007388 */ /* 0x000fe80000000400 */
[----:B------:R-:W-:Y:S04]  /*07a0*/  STS.U16 [R5+0x200], R48 ;  /* 0x0002003005007388 */ /* 0x000fe80000000400 */
[----:B------:R-:W-:Y:S04]  /*07b0*/  STS.U16 [R5+0x300], R44 ;  /* 0x0003002c05007388 */ /* 0x000fe80000000400 */
[----:B------:R-:W-:Y:S04]  /*07c0*/  STS.U16 [R5+0x400], R42 ;  /* 0x0004002a05007388 */ /* 0x000fe80000000400 */
[----:B------:R-:W-:Y:S04]  /*07d0*/  STS.U16 [R5+0x500], R40 ;  /* 0x0005002805007388 */ /* 0x000fe80000000400 */
[----:B------:R-:W-:Y:S04]  /*07e0*/  STS.U16 [R5+0x600], R38 ;  /* 0x0006002605007388 */ /* 0x000fe80000000400 */
[----:B------:R-:W-:Y:S01]  /*07f0*/  STS.U16 [R5+0x700], R50 ;  /* 0x0007003205007388 */ /* 0x000fe20000000400 */
[----:B------:R-:W-:Y:S06]  /*0800*/  BAR.SYNC.DEFER_BLOCKING 0x0 ;  /* 0x0000000000007b1d */ /* 0x000fec0000010000 */
[----:B------:R-:W-:Y:S04]  /*0810*/  LDS.U16 R61, [R18+UR6] ;  /* 0x00000006123d7984 */ /* 0x000fe80008000400 */
[----:B------:R-:W0:Y:S04]  /*0820*/  LDS.128 R12, [R19+UR7] ;  /* 0x00000007130c7984 */ /* 0x000e280008000c00 */
[----:B------:R-:W1:Y:S04]  /*0830*/  LDS.U16 R57, [R18+UR6+0x40] ;  /* 0x0000400612397984 */ /* 0x000e680008000400 */
[----:B------:R-:W2:Y:S04]  /*0840*/  LDS.U16 R56, [R18+UR6+0x80] ;  /* 0x0000800612387984 */ /* 0x000ea80008000400 */
[----:B------:R-:W3:Y:S04]  /*0850*/  LDS.U16 R55, [R18+UR6+0xc0] ;  /* 0x0000c00612377984 */ /* 0x000ee80008000400 */
[----:B------:R-:W4:Y:S04]  /*0860*/  LDS.U16 R54, [R18+UR6+0x100] ;  /* 0x0001000612367984 */ /* 0x000f280008000400 */
[----:B------:R-:W5:Y:S04]  /*0870*/  LDS.U16 R52, [R18+UR6+0x140] ;  /* 0x0001400612347984 */ /* 0x000f680008000400 */
[----:B------:R-:W5:Y:S04]  /*0880*/  LDS.U16 R42, [R18+UR6+0x180] ;  /* 0x00018006122a7984 */ /* 0x000f680008000400 */
[----:B------:R-:W5:Y:S04]  /*0890*/  LDS.U16 R40, [R18+UR6+0x1c0] ;  /* 0x0001c00612287984 */ /* 0x000f680008000400 */
[----:B------:R-:W-:Y:S04]  /*08a0*/  LDS.U16 R43, [R18+UR6+0x200] ;  /* 0x00020006122b7984 */ /* 0x000fe80008000400 */
[----:B------:R-:W5:Y:S04]  /*08b0*/  LDS.128 R4, [R19+UR7+0x10] ;  /* 0x0000100713047984 */ /* 0x000f680008000c00 */
[----:B------:R-:W5:Y:S01]  /*08c0*/  LDS.U16 R41, [R18+UR6+0x240] ;  /* 0x0002400612297984 */ /* 0x000f620008000400 */
[----:B0-----:R-:W-:-:S03]  /*08d0*/  HFMA2 R8, R12.H0_H0, R61.H0_H0, R8.H0_H0 ;  /* 0x2000003d0c087231 */ /* 0x001fc60000040808 */
[----:B------:R-:W0:Y:S01]  /*08e0*/  LDS.U16 R38, [R18+UR6+0x280] ;  /* 0x0002800612267984 */ /* 0x000e220008000400 */
[----:B-1----:R-:W-:-:S03]  /*08f0*/  HFMA2 R8, R12.H1_H1, R57.H0_H0, R8.H0_H0 ;  /* 0x200000390c087231 */ /* 0x002fc60000040c08 */
[----:B------:R-:W1:Y:S01]  /*0900*/  LDS.U16 R46, [R18+UR6+0x2c0] ;  /* 0x0002c006122e7984 */ /* 0x000e620008000400 */
[----:B--2---:R-:W-:-:S03]  /*0910*/  HFMA2 R8, R13.H0_H0, R56.H0_H0, R8.H0_H0 ;  /* 0x200000380d087231 */ /* 0x004fc60000040808 */
[----:B------:R-:W2:Y:S01]  /*0920*/  LDS.U16 R47, [R18+UR6+0x300] ;  /* 0x00030006122f7984 */ /* 0x000ea20008000400 */
[----:B---3--:R-:W-:-:S03]  /*0930*/  HFMA2 R8, R13.H1_H1, R55.H0_H0, R8.H0_H0 ;  /* 0x200000370d087231 */ /* 0x008fc60000040c08 */
[----:B------:R-:W3:Y:S01]  /*0940*/  LDS.U16 R51, [R18+UR6+0x340] ;  /* 0x0003400612337984 */ /* 0x000ee20008000400 */
[----:B----4-:R-:W-:-:S03]  /*0950*/  HFMA2 R8, R14.H0_H0, R54.H0_H0, R8.H0_H0 ;  /* 0x200000360e087231 */ /* 0x010fc60000040808 */
[----:B------:R-:W4:Y:S01]  /*0960*/  LDS.U16 R31, [R18+UR6+0x380] ;  /* 0x00038006121f7984 */ /* 0x000f220008000400 */
[----:B-----5:R-:W-:-:S03]  /*0970*/  HFMA2 R8, R14.H1_H1, R52.H0_H0, R8.H0_H0 ;  /* 0x200000340e087231 */ /* 0x020fc60000040c08 */
[----:B------:R-:W5:Y:S01]  /*0980*/  LDS.U16 R35, [R18+UR6+0x3c0] ;  /* 0x0003c00612237984 */ /* 0x000f620008000400 */
[----:B------:R-:W-:-:S03]  /*0990*/  HFMA2 R12, R15.H0_H0, R42.H0_H0, R8.H0_H0 ;  /* 0x2000002a0f0c7231 */ /* 0x000fc60000040808 */
[----:B------:R-:W-:Y:S04]  /*09a0*/  LDS.U16 R33, [R18+UR6+0x400] ;  /* 0x0004000612217984 */ /* 0x000fe80008000400 */
[----:B------:R-:W5:Y:S01]  /*09b0*/  LDS.128 R8, [R19+UR7+0x20] ;  /* 0x0000200713087984 */ /* 0x000f620008000c00 */
[----:B------:R-:W-:-:S03]  /*09c0*/  HFMA2 R12, R15.H1_H1, R40.H0_H0, R12.H0_H0 ;  /* 0x200000280f0c7231 */ /* 0x000fc60000040c0c */
[----:B------:R-:W5:Y:S01]  /*09d0*/  LDS.U16 R39, [R18+UR6+0x440] ;  /* 0x0004400612277984 */ /* 0x000f620008000400 */
[----:B------:R-:W-:-:S03]  /*09e0*/  HFMA2 R12, R4.H0_H0, R43.H0_H0, R12.H0_H0 ;  /* 0x2000002b040c7231 */ /* 0x000fc6000004080c */
[----:B------:R-:W5:Y:S01]  /*09f0*/  LDS.U16 R37, [R18+UR6+0x480] ;  /* 0x0004800612257984 */ /* 0x000f620008000400 */
[----:B------:R-:W-:-:S03]  /*0a00*/  HFMA2 R12, R4.H1_H1, R41.H0_H0, R12.H0_H0 ;  /* 0x20000029040c7231 */ /* 0x000fc60000040c0c */
        /* <DEDUP_REMOVED lines=10> */
[----:B------:R-:W-:Y:S04]  /*0ab0*/  LDS.U16 R53, [R18+UR6+0x600] ;  /* 0x0006000612357984 */ /* 0x000fe80008000400 */
[----:B------:R-:W4:Y:S01]  /*0ac0*/  LDS.128 R12, [R19+UR7+0x30] ;  /* 0x00003007130c7984 */ /* 0x000f220008000c00 */
[----:B-----5:R-:W-:-:S03]  /*0ad0*/  HFMA2 R4, R7.H1_H1, R35.H0_H0, R4.H0_H0 ;  /* 0x2000002307047231 */ /* 0x020fc60000040c04 */
[----:B------:R-:W5:Y:S01]  /*0ae0*/  LDS.U16 R59, [R18+UR6+0x640] ;  /* 0x00064006123b7984 */ /* 0x000f620008000400 */
[----:B------:R-:W-:-:S03]  /*0af0*/  HFMA2 R4, R8.H0_H0, R33.H0_H0, R4.H0_H0 ;  /* 0x2000002108047231 */ /* 0x000fc60000040804 */
[----:B------:R-:W5:Y:S01]  /*0b00*/  LDS.U16 R58, [R18+UR6+0x680] ;  /* 0x00068006123a7984 */ /* 0x000f620008000400 */
        /* <DEDUP_REMOVED lines=11> */
[----:B------:R-:W2:Y:S01]  /*0bc0*/  LDS.U16 R4, [R17+UR5] ;  /* 0x0000000511047984 */ /* 0x000ea20008000400 */
[----:B---3--:R-:W-:-:S04]  /*0bd0*/  HFMA2 R6, R11.H1_H1, R50.H0_H0, R5.H0_H0 ;  /* 0x200000320b067231 */ /* 0x008fc80000040c05 */
[----:B----4-:R-:W-:-:S04]  /*0be0*/  HFMA2 R6, R12.H0_H0, R53.H0_H0, R6.H0_H0 ;  /* 0x200000350c067231 */ /* 0x010fc80000040806 */
[----:B-----5:R-:W-:-:S04]  /*0bf0*/  HFMA2 R6, R12.H1_H1, R59.H0_H0, R6.H0_H0 ;  /* 0x2000003b0c067231 */ /* 0x020fc80000040c06 */
[----:B------:R-:W-:-:S04]  /*0c00*/  HFMA2 R6, R13.H0_H0, R58.H0_H0, R6.H0_H0 ;  /* 0x2000003a0d067231 */ /* 0x000fc80000040806 */
[----:B------:R-:W-:-:S04]  /*0c10*/  HFMA2 R7, R13.H1_H1, R60.H0_H0, R6.H0_H0 ;  /* 0x2000003c0d077231 */ /* 0x000fc80000040c06 */
[----:B------:R-:W-:-:S04]  /*0c20*/  HFMA2 R7, R14.H0_H0, R62.H0_H0, R7.H0_H0 ;  /* 0x2000003e0e077231 */ /* 0x000fc80000040807 */
[----:B------:R-:W-:-:S04]  /*0c30*/  HFMA2 R7, R14.H1_H1, R63.H0_H0, R7.H0_H0 ;  /* 0x2000003f0e077231 */ /* 0x000fc80000040c07 */
[----:B0-----:R-:W-:-:S04]  /*0c40*/  HFMA2 R7, R15.H0_H0, R64.H0_H0, R7.H0_H0 ;  /* 0x200000400f077231 */ /* 0x001fc80000040807 */
[----:B-1----:R-:W-:-:S05]  /*0c50*/  HFMA2 R7, R15.H1_H1, R66.H0_H0, R7.H0_H0 ;  /* 0x200000420f077231 */ /* 0x002fca0000040c07 */
[----:B------:R-:W-:Y:S04]  /*0c60*/  STL.U16 [R16], R7 ;  /* 0x0000000710007387 */ /* 0x000fe80000100400 */
        /* <DEDUP_REMOVED lines=16> */
[----:B------:R-:W3:Y:S01]  /*0d70*/  LDL.U16 R12, [R16] ;  /* 0x00000000100c7983 */ /* 0x000ee20000100400 */
[----:B--2---:R-:W-:-:S05]  /*0d80*/  HADD2 R4, R4.H0_H0, R7.H0_H0 ;  /* 0x2000000704047230 */ /* 0x004fca0000000800 */
[----:B------:R-:W-:-:S05]  /*0d90*/  PRMT R13, R4, 0x7610, R13 ;  /* 0x00007610040d7816 */ /* 0x000fca000000000d */
[----:B------:R-:W-:Y:S04]  /*0da0*/  STS.U16 [R17+UR5], R13 ;  /* 0x0000000d11007988 */ /* 0x000fe80008000405 */
[----:B------:R-:W3:Y:S04]  /*0db0*/  LDS.128 R8, [R19+UR7+0x100] ;  /* 0x0001000713087984 */ /* 0x000ee80008000c00 */
[----:B------:R-:W0:Y:S01]  /*0dc0*/  LDS.128 R4, [R19+UR7+0x110] ;  /* 0x0001100713047984 */ /* 0x000e220008000c00 */
[----:B---3--:R-:W-:-:S04]  /*0dd0*/  HFMA2 R12, R8.H0_H0, R61.H0_H0, R12.H0_H0 ;  /* 0x2000003d080c7231 */ /* 0x008fc8000004080c */
[----:B------:R-:W-:-:S04]  /*0de0*/  HFMA2 R12, R8.H1_H1, R57.H0_H0, R12.H0_H0 ;  /* 0x20000039080c7231 */ /* 0x000fc80000040c0c */
[----:B------:R-:W-:-:S04]  /*0df0*/  HFMA2 R12, R9.H0_H0, R56.H0_H0, R12.H0_H0 ;  /* 0x20000038090c7231 */ /* 0x000fc8000004080c */
[----:B------:R-:W-:-:S04]  /*0e00*/  HFMA2 R12, R9.H1_H1, R55.H0_H0, R12.H0_H0 ;  /* 0x20000037090c7231 */ /* 0x000fc80000040c0c */
[----:B------:R-:W-:-:S04]  /*0e10*/  HFMA2 R12, R10.H0_H0, R54.H0_H0, R12.H0_H0 ;  /* 0x200000360a0c7231 */ /* 0x000fc8000004080c */
[----:B------:R-:W-:-:S04]  /*0e20*/  HFMA2 R12, R10.H1_H1, R52.H0_H0, R12.H0_H0 ;  /* 0x200000340a0c7231 */ /* 0x000fc80000040c0c */
[----:B------:R-:W-:-:S04]  /*0e30*/  HFMA2 R12, R11.H0_H0, R42.H0_H0, R12.H0_H0 ;  /* 0x2000002a0b0c7231 */ /* 0x000fc8000004080c */
[----:B------:R-:W-:Y:S02]  /*0e40*/  HFMA2 R12, R11.H1_H1, R40.H0_H0, R12.H0_H0 ;  /* 0x200000280b0c7231 */ /* 0x000fe40000040c0c */
[----:B------:R-:W1:Y:S02]  /*0e50*/  LDS.128 R8, [R19+UR7+0x120] ;  /* 0x0001200713087984 */ /* 0x000e640008000c00 */
[----:B0-----:R-:W-:-:S04]  /*0e60*/  HFMA2 R12, R4.H0_H0, R43.H0_H0, R12.H0_H0 ;  /* 0x2000002b040c7231 */ /* 0x001fc8000004080c */
[----:B------:R-:W-:-:S04]  /*0e70*/  HFMA2 R12, R4.H1_H1, R41.H0_H0, R12.H0_H0 ;  /* 0x20000029040c7231 */ /* 0x000fc80000040c0c */
[----:B------:R-:W-:-:S04]  /*0e80*/  HFMA2 R12, R5.H0_H0, R38.H0_H0, R12.H0_H0 ;  /* 0x20000026050c7231 */ /* 0x000fc8000004080c */
[----:B------:R-:W-:-:S04]  /*0e90*/  HFMA2 R12, R5.H1_H1, R46.H0_H0, R12.H0_H0 ;  /* 0x2000002e050c7231 */ /* 0x000fc80000040c0c */
[----:B------:R-:W-:-:S04]  /*0ea0*/  HFMA2 R12, R6.H0_H0, R47.H0_H0, R12.H0_H0 ;  /* 0x2000002f060c7231 */ /* 0x000fc8000004080c */
[----:B------:R-:W-:-:S04]  /*0eb0*/  HFMA2 R12, R6.H1_H1, R51.H0_H0, R12.H0_H0 ;  /* 0x20000033060c7231 */ /* 0x000fc80000040c0c */
[----:B------:R-:W-:-:S04]  /*0ec0*/  HFMA2 R12, R7.H0_H0, R31.H0_H0, R12.H0_H0 ;  /* 0x2000001f070c7231 */ /* 0x000fc8000004080c */
[----:B------:R-:W-:Y:S02]  /*0ed0*/  HFMA2 R12, R7.H1_H1, R35.H0_H0, R12.H0_H0 ;  /* 0x20000023070c7231 */ /* 0x000fe40000040c0c */
[----:B------:R-:W0:Y:S02]  /*0ee0*/  LDS.128 R4, [R19+UR7+0x130] ;  /* 0x0001300713047984 */ /* 0x000e240008000c00 */
[----:B-1----:R-:W-:-:S04]  /*0ef0*/  HFMA2 R12, R8.H0_H0, R33.H0_H0, R12.H0_H0 ;  /* 0x20000021080c7231 */ /* 0x002fc8000004080c */
[----:B------:R-:W-:-:S04]  /*0f00*/  HFMA2 R12, R8.H1_H1, R39.H0_H0, R12.H0_H0 ;  /* 0x20000027080c7231 */ /* 0x000fc80000040c0c */
[----:B------:R-:W-:-:S04]  /*0f10*/  HFMA2 R12, R9.H0_H0, R37.H0_H0, R12.H0_H0 ;  /* 0x20000025090c7231 */ /* 0x000fc8000004080c */
[----:B------:R-:W-:-:S04]  /*0f20*/  HFMA2 R12, R9.H1_H1, R44.H0_H0, R12.H0_H0 ;  /* 0x2000002c090c7231 */ /* 0x000fc80000040c0c */
[----:B------:R-:W-:-:S04]  /*0f30*/  HFMA2 R12, R10.H0_H0, R45.H0_H0, R12.H0_H0 ;  /* 0x2000002d0a0c7231 */ /* 0x000fc8000004080c */
[----:B------:R-:W-:-:S04]  /*0f40*/  HFMA2 R12, R10.H1_H1, R49.H0_H0, R12.H0_H0 ;  /* 0x200000310a0c7231 */ /* 0x000fc80000040c0c */
[----:B------:R-:W-:-:S04]  /*0f50*/  HFMA2 R12, R11.H0_H0, R48.H0_H0, R12.H0_H0 ;  /* 0x200000300b0c7231 */ /* 0x000fc8000004080c */
[----:B------:R-:W-:-:S04]  /*0f60*/  HFMA2 R12, R11.H1_H1, R50.H0_H0, R12.H0_H0 ;  /* 0x200000320b0c7231 */ /* 0x000fc80000040c0c */
[----:B0-----:R-:W-:-:S04]  /*0f70*/  HFMA2 R12, R4.H0_H0, R53.H0_H0, R12.H0_H0 ;  /* 0x20000035040c7231 */ /* 0x001fc8000004080c */
[----:B------:R-:W-:-:S04]  /*0f80*/  HFMA2 R12, R4.H1_H1, R59.H0_H0, R12.H0_H0 ;  /* 0x2000003b040c7231 */ /* 0x000fc80000040c0c */
[----:B------:R-:W-:-:S04]  /*0f90*/  HFMA2 R12, R5.H0_H0, R58.H0_H0, R12.H0_H0 ;  /* 0x2000003a050c7231 */ /* 0x000fc8000004080c */
[----:B------:R-:W-:Y:S02]  /*0fa0*/  HFMA2 R12, R5.H1_H1, R60.H0_H0, R12.H0_H0 ;  /* 0x2000003c050c7231 */ /* 0x000fe40000040c0c */
[----:B------:R-:W0:Y:S02]  /*0fb0*/  LDS.U16 R5, [R17+UR5+0x100] ;  /* 0x0001000511057984 */ /* 0x000e240008000400 */
[----:B------:R-:W-:-:S04]  /*0fc0*/  HFMA2 R12, R6.H0_H0, R62.H0_H0, R12.H0_H0 ;  /* 0x2000003e060c7231 */ /* 0x000fc8000004080c */
[----:B------:R-:W-:-:S04]  /*0fd0*/  HFMA2 R12, R6.H1_H1, R63.H0_H0, R12.H0_H0 ;  /* 0x2000003f060c7231 */ /* 0x000fc80000040c0c */
[----:B------:R-:W-:-:S04]  /*0fe0*/  HFMA2 R12, R7.H0_H0, R64.H0_H0, R12.H0_H0 ;  /* 0x20000040070c7231 */ /* 0x000fc8000004080c */
[----:B------:R-:W-:-:S05]  /*0ff0*/  HFMA2 R12, R7.H1_H1, R66.H0_H0, R12.H0_H0 ;  /* 0x20000042070c7231 */ /* 0x000fca0000040c0c */
        /* <DEDUP_REMOVED lines=17> */
[----:B------:R-:W2:Y:S01]  /*1110*/  LDL.U16 R14, [R16] ;  /* 0x00000000100e7983 */ /* 0x000ea20000100400 */
[----:B0-----:R-:W-:-:S05]  /*1120*/  HADD2 R4, R5.H0_H0, R12.H0_H0 ;  /* 0x2000000c05047230 */ /* 0x001fca0000000800 */
[----:B------:R-:W-:-:S05]  /*1130*/  PRMT R13, R4, 0x7610, R13 ;  /* 0x00007610040d7816 */ /* 0x000fca000000000d */
[----:B------:R-:W-:Y:S04]  /*1140*/  STS.U16 [R17+UR5+0x100], R13 ;  /* 0x0001000d11007988 */ /* 0x000fe80008000405 */
[----:B------:R-:W2:Y:S04]  /*1150*/  LDS.128 R8, [R19+UR7+0x200] ;  /* 0x0002000713087984 */ /* 0x000ea80008000c00 */
[----:B------:R-:W0:Y:S01]  /*1160*/  LDS.128 R4, [R19+UR7+0x210] ;  /* 0x0002100713047984 */ /* 0x000e220008000c00 */
[----:B--2---:R-:W-:-:S04]  /*1170*/  HFMA2 R12, R8.H0_H0, R61.H0_H0, R14.H0_H0 ;  /* 0x2000003d080c7231 */ /* 0x004fc8000004080e */
        /* <DEDUP_REMOVED lines=57> */
[----:B------:R-:W-:-:S04]  /*1510*/  UIADD3 UR4, UPT, UPT, UR4, 0x20, URZ ;  /* 0x0000002004047890 */ /* 0x000fc8000fffe0ff */
[----:B------:R-:W-:Y:S01]  /*1520*/  UISETP.GE.AND UP0, UPT, UR4, UR10, UPT ;  /* 0x0000000a0400728c */ /* 0x000fe2000bf06270 */
[----:B------:R-:W-:Y:S02]  /*1530*/  IADD3 R29, PT, PT, R29, 0x20, RZ ;  /* 0x000000201d1d7810 */ /* 0x000fe40007ffe0ff */
[----:B------:R-:W-:Y:S02]  /*1540*/  IADD3 R27, PT, PT, R27, 0x20, RZ ;  /* 0x000000201b1b7810 */ /* 0x000fe40007ffe0ff */
[----:B------:R-:W-:Y:S02]  /*1550*/  IADD3 R25, PT, PT, R25, 0x20, RZ ;  /* 0x0000002019197810 */ /* 0x000fe40007ffe0ff */
[----:B------:R-:W-:Y:S02]  /*1560*/  IADD3 R23, PT, PT, R23, 0x20, RZ ;  /* 0x0000002017177810 */ /* 0x000fe40007ffe0ff */
[C---:B------:R-:W-:Y:S02]  /*1570*/  LEA R36, R3.reuse, R36, 0x5 ;  /* 0x0000002403247211 */ /* 0x040fe400078e28ff */
[----:B------:R-:W-:-:S02]  /*1580*/  LEA R34, R3, R34, 0x5 ;  /* 0x0000002203227211 */ /* 0x000fc400078e28ff */
[C---:B------:R-:W-:Y:S02]  /*1590*/  LEA R32, R3.reuse, R32, 0x5 ;  /* 0x0000002003207211 */ /* 0x040fe400078e28ff */
[C---:B------:R-:W-:Y:S02]  /*15a0*/  LEA R30, R3.reuse, R30, 0x5 ;  /* 0x0000001e031e7211 */ /* 0x040fe400078e28ff */
[C---:B------:R-:W-:Y:S02]  /*15b0*/  LEA R28, R3.reuse, R28, 0x5 ;  /* 0x0000001c031c7211 */ /* 0x040fe400078e28ff */
[C---:B------:R-:W-:Y:S02]  /*15c0*/  LEA R26, R3.reuse, R26, 0x5 ;  /* 0x0000001a031a7211 */ /* 0x040fe400078e28ff */
[C---:B------:R-:W-:Y:S02]  /*15d0*/  LEA R24, R3.reuse, R24, 0x5 ;  /* 0x0000001803187211 */ /* 0x040fe400078e28ff */
[----:B------:R-:W-:Y:S01]  /*15e0*/  LEA R22, R3, R22, 0x5 ;  /* 0x0000001603167211 */ /* 0x000fe200078e28ff */
[----:B--2---:R-:W-:-:S04]  /*15f0*/  HFMA2 R12, R8.H0_H0, R61.H0_H0, R13.H0_H0 ;  /* 0x2000003d080c7231 */ /* 0x004fc8000004080d */
[----:B------:R-:W-:-:S04]  /*1600*/  HFMA2 R12, R8.H1_H1, R57.H0_H0, R12.H0_H0 ;  /* 0x20000039080c7231 */ /* 0x000fc80000040c0c */
[----:B------:R-:W-:-:S04]  /*1610*/  HFMA2 R12, R9.H0_H0, R56.H0_H0, R12.H0_H0 ;  /* 0x20000038090c7231 */ /* 0x000fc8000004080c */
[----:B------:R-:W-:-:S04]  /*1620*/  HFMA2 R12, R9.H1_H1, R55.H0_H0, R12.H0_H0 ;  /* 0x20000037090c7231 */ /* 0x000fc80000040c0c */
[----:B------:R-:W-:-:S04]  /*1630*/  HFMA2 R12, R10.H0_H0, R54.H0_H0, R12.H0_H0 ;  /* 0x200000360a0c7231 */ /* 0x000fc8000004080c */
[----:B------:R-:W-:Y:S02]  /*1640*/  HFMA2 R10, R10.H1_H1, R52.H0_H0, R12.H0_H0 ;  /* 0x200000340a0a7231 */ /* 0x000fe40000040c0c */
[----:B------:R-:W1:Y:S02]  /*1650*/  LDS.128 R12, [R19+UR7+0x320] ;  /* 0x00032007130c7984 */ /* 0x000e640008000c00 */
[----:B------:R-:W-:-:S04]  /*1660*/  HFMA2 R10, R11.H0_H0, R42.H0_H0, R10.H0_H0 ;  /* 0x2000002a0b0a7231 */ /* 0x000fc8000004080a */
[----:B------:R-:W-:-:S04]  /*1670*/  HFMA2 R10, R11.H1_H1, R40.H0_H0, R10.H0_H0 ;  /* 0x200000280b0a7231 */ /* 0x000fc80000040c0a */
[----:B0-----:R-:W-:-:S04]  /*1680*/  HFMA2 R10, R4.H0_H0, R43.H0_H0, R10.H0_H0 ;  /* 0x2000002b040a7231 */ /* 0x001fc8000004080a */
[----:B------:R-:W-:-:S04]  /*1690*/  HFMA2 R10, R4.H1_H1, R41.H0_H0, R10.H0_H0 ;  /* 0x20000029040a7231 */ /* 0x000fc80000040c0a */
[----:B------:R-:W-:-:S04]  /*16a0*/  HFMA2 R10, R5.H0_H0, R38.H0_H0, R10.H0_H0 ;  /* 0x20000026050a7231 */ /* 0x000fc8000004080a */
[----:B------:R-:W-:-:S04]  /*16b0*/  HFMA2 R10, R5.H1_H1, R46.H0_H0, R10.H0_H0 ;  /* 0x2000002e050a7231 */ /* 0x000fc80000040c0a */
[----:B------:R-:W-:-:S04]  /*16c0*/  HFMA2 R10, R6.H0_H0, R47.H0_H0, R10.H0_H0 ;  /* 0x2000002f060a7231 */ /* 0x000fc8000004080a */
[----:B------:R-:W-:Y:S02]  /*16d0*/  HFMA2 R6, R6.H1_H1, R51.H0_H0, R10.H0_H0 ;  /* 0x2000003306067231 */ /* 0x000fe40000040c0a */
[----:B------:R-:W0:Y:S02]  /*16e0*/  LDS.128 R8, [R19+UR7+0x330] ;  /* 0x0003300713087984 */ /* 0x000e240008000c00 */
[----:B------:R-:W-:-:S04]  /*16f0*/  HFMA2 R6, R7.H0_H0, R31.H0_H0, R6.H0_H0 ;  /* 0x2000001f07067231 */ /* 0x000fc80000040806 */
[----:B------:R-:W-:-:S04]  /*1700*/  HFMA2 R6, R7.H1_H1, R35.H0_H0, R6.H0_H0 ;  /* 0x2000002307067231 */ /* 0x000fc80000040c06 */
[----:B-1----:R-:W-:-:S04]  /*1710*/  HFMA2 R6, R12.H0_H0, R33.H0_H0, R6.H0_H0 ;  /* 0x200000210c067231 */ /* 0x002fc80000040806 */
[----:B------:R-:W-:-:S04]  /*1720*/  HFMA2 R6, R12.H1_H1, R39.H0_H0, R6.H0_H0 ;  /* 0x200000270c067231 */ /* 0x000fc80000040c06 */
[----:B------:R-:W-:-:S04]  /*1730*/  HFMA2 R6, R13.H0_H0, R37.H0_H0, R6.H0_H0 ;  /* 0x200000250d067231 */ /* 0x000fc80000040806 */
[----:B------:R-:W-:Y:S02]  /*1740*/  HFMA2 R7, R13.H1_H1, R44.H0_H0, R6.H0_H0 ;  /* 0x2000002c0d077231 */ /* 0x000fe40000040c06 */
[----:B------:R-:W1:Y:S02]  /*1750*/  LDS.U16 R6, [R17+UR5+0x300] ;  /* 0x0003000511067984 */ /* 0x000e640008000400 */
[----:B------:R-:W-:-:S04]  /*1760*/  HFMA2 R7, R14.H0_H0, R45.H0_H0, R7.H0_H0 ;  /* 0x2000002d0e077231 */ /* 0x000fc80000040807 */
[----:B------:R-:W-:-:S04]  /*1770*/  HFMA2 R7, R14.H1_H1, R49.H0_H0, R7.H0_H0 ;  /* 0x200000310e077231 */ /* 0x000fc80000040c07 */
[----:B------:R-:W-:-:S04]  /*1780*/  HFMA2 R7, R15.H0_H0, R48.H0_H0, R7.H0_H0 ;  /* 0x200000300f077231 */ /* 0x000fc80000040807 */
[----:B------:R-:W-:-:S04]  /*1790*/  HFMA2 R4, R15.H1_H1, R50.H0_H0, R7.H0_H0 ;  /* 0x200000320f047231 */ /* 0x000fc80000040c07 */
[----:B0-----:R-:W-:-:S04]  /*17a0*/  HFMA2 R4, R8.H0_H0, R53.H0_H0, R4.H0_H0 ;  /* 0x2000003508047231 */ /* 0x001fc80000040804 */
[----:B------:R-:W-:-:S04]  /*17b0*/  HFMA2 R4, R8.H1_H1, R59.H0_H0, R4.H0_H0 ;  /* 0x2000003b08047231 */ /* 0x000fc80000040c04 */
[----:B------:R-:W-:-:S04]  /*17c0*/  HFMA2 R4, R9.H0_H0, R58.H0_H0, R4.H0_H0 ;  /* 0x2000003a09047231 */ /* 0x000fc80000040804 */
[----:B------:R-:W-:-:S04]  /*17d0*/  HFMA2 R5, R9.H1_H1, R60.H0_H0, R4.H0_H0 ;  /* 0x2000003c09057231 */ /* 0x000fc80000040c04 */
[----:B------:R-:W-:-:S04]  /*17e0*/  HFMA2 R5, R10.H0_H0, R62.H0_H0, R5.H0_H0 ;  /* 0x2000003e0a057231 */ /* 0x000fc80000040805 */
[----:B------:R-:W-:-:S04]  /*17f0*/  HFMA2 R5, R10.H1_H1, R63.H0_H0, R5.H0_H0 ;  /* 0x2000003f0a057231 */ /* 0x000fc80000040c05 */
[----:B------:R-:W-:-:S04]  /*1800*/  HFMA2 R33, R11.H0_H0, R64.H0_H0, R5.H0_H0 ;  /* 0x200000400b217231 */ /* 0x000fc80000040805 */
[----:B------:R-:W-:-:S04]  /*1810*/  HFMA2 R33, R11.H1_H1, R66.H0_H0, R33.H0_H0 ;  /* 0x200000420b217231 */ /* 0x000fc80000040c21 */
[----:B-1----:R-:W-:-:S05]  /*1820*/  HADD2 R6, R6.H0_H0, R33.H0_H0 ;  /* 0x2000002106067230 */ /* 0x002fca0000000800 */
[----:B------:R0:W-:Y:S01]  /*1830*/  STS.U16 [R17+UR5+0x300], R6 ;  /* 0x0003000611007988 */ /* 0x0001e20008000405 */
[----:B------:R-:W-:Y:S06]  /*1840*/  BAR.SYNC.DEFER_BLOCKING 0x0 ;  /* 0x0000000000007b1d */ /* 0x000fec0000010000 */
[----:B------:R-:W-:Y:S05]  /*1850*/  BRA.U !UP0, `(.L_x_1) ;  /* 0xffffffe908f47547 */ /* 0x000fea000b83ffff */
[----:B------:R2:W3:Y:S04]  /*1860*/  LDS.U16 R13, [R17+UR5+0x100] ;  /* 0x00010005110d7984 */ /* 0x0004e80008000400 */
[----:B------:R2:W4:Y:S04]  /*1870*/  LDS.U16 R12, [R17+UR5+0x200] ;  /* 0x00020005110c7984 */ /* 0x0005280008000400 */
[----:B------:R2:W1:Y:S04]  /*1880*/  LDS.U16 R11, [R17+UR5+0x300] ;  /* 0x00030005110b7984 */ /* 0x0004680008000400 */
[----:B------:R2:W0:Y:S02]  /*1890*/  LDS.U16 R10, [R17+UR5] ;  /* 0x00000005110a7984 */ /* 0x0004240008000400 */
.L_x_0:
[----:B-1----:R-:W1:Y:S01]  /*18a0*/  S2R R3, SR_TID.X ;  /* 0x0000000000037919 */ /* 0x002e620000002100 */
[----:B------:R-:W5:Y:S01]  /*18b0*/  LDC R4, c[0x0][0x39c] ;  /* 0x0000e700ff047b82 */ /* 0x000f620000000800 */
[----:B------:R-:W-:-:S07]  /*18c0*/  SHF.L.U32 R0, R0, 0x4, RZ ;  /* 0x0000000400007819 */ /* 0x000fce00000006ff */
[----:B------:R-:W2:Y:S01]  /*18d0*/  LDC.64 R8, c[0x0][0x390] ;  /* 0x0000e400ff087b82 */ /* 0x000ea20000000a00 */
[C---:B-1----:R-:W-:Y:S02]  /*18e0*/  LOP3.LUT R5, R3.reuse, 0x1f, RZ, 0xc0, !PT ;  /* 0x0000001f03057812 */ /* 0x042fe400078ec0ff */
[----:B------:R-:W-:Y:S02]  /*18f0*/  LEA.HI R0, R3, R0, RZ, 0x1b ;  /* 0x0000000003007211 */ /* 0x000fe400078fd8ff */
[----:B------:R-:W-:-:S05]  /*1900*/  LEA R3, R2, R5, 0x5 ;  /* 0x0000000502037211 */ /* 0x000fca00078e28ff */
[----:B-----5:R-:W-:-:S05]  /*1910*/  IMAD R3, R0, R4, R3 ;  /* 0x0000000400037224 */ /* 0x020fca00078e0203 */
[CC--:B------:R-:W-:Y:S02]  /*1920*/  LEA R7, R4.reuse, R3.reuse, 0x3 ;  /* 0x0000000304077211 */ /* 0x0c0fe400078e18ff */
[C---:B------:R-:W-:Y:S01]  /*1930*/  LEA R5, R4.reuse, R3, 0x2 ;  /* 0x0000000304057211 */ /* 0x040fe200078e10ff */
[----:B--2---:R-:W-:Y:S01]  /*1940*/  IMAD.WIDE R2, R3, 0x2, R8 ;  /* 0x0000000203027825 */ /* 0x004fe200078e0208 */
[----:B------:R-:W-:-:S03]  /*1950*/  LEA R15, R4, R7, 0x2 ;  /* 0x00000007040f7211 */ /* 0x000fc600078e10ff */
[--C-:B------:R-:W-:Y:S01]  /*1960*/  IMAD.WIDE R4, R5, 0x2, R8.reuse ;  /* 0x0000000205047825 */ /* 0x100fe200078e0208 */
[----:B0-----:R-:W-:Y:S03]  /*1970*/  STG.E.U16 desc[UR8][R2.64], R10 ;  /* 0x0000000a02007986 */ /* 0x001fe6000c101508 */
[--C-:B------:R-:W-:Y:S01]  /*1980*/  IMAD.WIDE R6, R7, 0x2, R8.reuse ;  /* 0x0000000207067825 */ /* 0x100fe200078e0208 */
[----:B---3--:R-:W-:Y:S03]  /*1990*/  STG.E.U16 desc[UR8][R4.64], R13 ;  /* 0x0000000d04007986 */ /* 0x008fe6000c101508 */
[----:B------:R-:W-:Y:S01]  /*19a0*/  IMAD.WIDE R8, R15, 0x2, R8 ;  /* 0x000000020f087825 */ /* 0x000fe200078e0208 */
[----:B----4-:R-:W-:Y:S04]  /*19b0*/  STG.E.U16 desc[UR8][R6.64], R12 ;  /* 0x0000000c06007986 */ /* 0x010fe8000c101508 */
[----:B------:R-:W-:Y:S01]  /*19c0*/  STG.E.U16 desc[UR8][R8.64], R11 ;  /* 0x0000000b08007986 */ /* 0x000fe2000c101508 */
[----:B------:R-:W-:Y:S05]  /*19d0*/  EXIT ;  /* 0x000000000000794d */ /* 0x000fea0003800000 */
.L_x_2:
[----:B------:R-:W-:-:S00]  /*19e0*/  BRA `(.L_x_2) ;  /* 0xfffffffc00fc7947 */ /* 0x000fc0000383ffff */
[----:B------:R-:W-:-:S00]  /*19f0*/  NOP ;  /* 0x0000000000007918 */ /* 0x000fc00000000000 */
        /* <DEDUP_REMOVED lines=8> */
.L_x_7:


//--------------------- .text._Z3mmaP6__halfS0_S0_ --------------------------
	.section	.text._Z3mmaP6__halfS0_S0_,"ax",@progbits
	.align	128
        .global         _Z3mmaP6__halfS0_S0_
        .type           _Z3mmaP6__halfS0_S0_,@function
        .size           _Z3mmaP6__halfS0_S0_,(.L_x_8 - _Z3mmaP6__halfS0_S0_)
        .other          _Z3mmaP6__halfS0_S0_,@"STO_CUDA_ENTRY STV_DEFAULT"
_Z3mmaP6__halfS0_S0_:
.text._Z3mmaP6__halfS0_S0_:
[----:B------:R-:W0:Y:S01]  /*0000*/  LDC R1, c[0x0][0x37c] ;  /* 0x0000df00ff017b82 */ /* 0x000e220000000800 */
[----:B------:R-:W1:Y:S07]  /*0010*/  S2R R2, SR_TID.X ;  /* 0x0000000000027919 */ /* 0x000e6e0000002100 */
[----:B------:R-:W1:Y:S01]  /*0020*/  LDC.64 R4, c[0x0][0x380] ;  /* 0x0000e000ff047b82 */ /* 0x000e620000000a00 */
[----:B------:R-:W2:Y:S01]  /*0030*/  LDCU.64 UR36, c[0x0][0x358] ;  /* 0x00006b00ff2477ac */ /* 0x000ea20008000a00 */
[----:B0-----:R-:W-:-:S06]  /*0040*/  VIADD R1, R1, 0xfffffff8 ;  /* 0xfffffff801017836 */ /* 0x001fcc0000000000 */
[----:B------:R-:W0:Y:S08]  /*0050*/  LDC.64 R6, c[0x0][0x388] ;  /* 0x0000e200ff067b82 */ /* 0x000e300000000a00 */
[----:B------:R-:W3:Y:S01]  /*0060*/  S2UR UR5, SR_CgaCtaId ;  /* 0x00000000000579c3 */ /* 0x000ee20000008800 */
[----:B------:R-:W-:Y:S01]  /*0070*/  UMOV UR4, 0x400 ;  /* 0x0000040000047882 */ /* 0x000fe20000000000 */
[----:B------:R-:W4:Y:S01]  /*0080*/  LDCU.64 UR8, c[0x4][URZ] ;  /* 0x01000000ff0877ac */ /* 0x000f220008000a00 */
[----:B-1----:R-:W-:-:S04]  /*0090*/  IMAD.WIDE.U32 R4, R2, 0x2, R4 ;  /* 0x0000000202047825 */ /* 0x002fc800078e0004 */
[C---:B0-----:R-:W-:Y:S01]  /*00a0*/  IMAD.WIDE.U32 R6, R2.reuse, 0x2, R6 ;  /* 0x0000000202067825 */ /* 0x041fe200078e0006 */
[----:B--2---:R-:W2:Y:S04]  /*00b0*/  LDG.E.U16 R3, desc[UR36][R4.64] ;  /* 0x0000002404037981 */ /* 0x004ea8000c1e1500 */
[----:B------:R-:W5:Y:S04]  /*00c0*/  LDG.E.U16 R9, desc[UR36][R4.64+0x40] ;  /* 0x0000402404097981 */ /* 0x000f68000c1e1500 */
[----:B------:R-:W5:Y:S04]  /*00d0*/  LDG.E.U16 R11, desc[UR36][R4.64+0x80] ;  /* 0x00008024040b7981 */ /* 0x000f68000c1e1500 */
[----:B------:R-:W5:Y:S04]  /*00e0*/  LDG.E.U16 R13, desc[UR36][R4.64+0xc0] ;  /* 0x0000c024040d7981 */ /* 0x000f68000c1e1500 */
[----:B------:R-:W5:Y:S04]  /*00f0*/  LDG.E.U16 R15, desc[UR36][R4.64+0x100] ;  /* 0x00010024040f7981 */ /* 0x000f68000c1e1500 */
[----:B------:R-:W5:Y:S04]  /*0100*/  LDG.E.U16 R17, desc[UR36][R4.64+0x140] ;  /* 0x0001402404117981 */ /* 0x000f68000c1e1500 */
[----:B------:R-:W5:Y:S04]  /*0110*/  LDG.E.U16 R19, desc[UR36][R4.64+0x180] ;  /* 0x0001802404137981 */ /* 0x000f68000c1e1500 */
[----:B------:R4:W5:Y:S04]  /*0120*/  LDG.E.U16 R21, desc[UR36][R4.64+0x1c0] ;  /* 0x0001c02404157981 */ /* 0x000968000c1e1500 */
[----:B------:R-:W5:Y:S04]  /*0130*/  LDG.E.U16 R23, desc[UR36][R6.64] ;  /* 0x0000002406177981 */ /* 0x000f68000c1e1500 */
[----:B------:R-:W5:Y:S04]  /*0140*/  LDG.E.U16 R25, desc[UR36][R6.64+0x40] ;  /* 0x0000402406197981 */ /* 0x000f68000c1e1500 */
[----:B------:R-:W5:Y:S04]  /*0150*/  LDG.E.U16 R27, desc[UR36][R6.64+0x80] ;  /* 0x00008024061b7981 */ /* 0x000f68000c1e1500 */
[----:B------:R0:W5:Y:S01]  /*0160*/  LDG.E.U16 R29, desc[UR36][R6.64+0xc0] ;  /* 0x0000c024061d7981 */ /* 0x000162000c1e1500 */
[----:B---3--:R-:W-:Y:S01]  /*0170*/  ULEA UR6, UR5, UR4, 0x18 ;  /* 0x0000000405067291 */ /* 0x008fe2000f8ec0ff */
[C---:B------:R-:W-:Y:S01]  /*0180*/  SHF.L.U32 R22, R2.reuse, 0x1, RZ ;  /* 0x0000000102167819 */ /* 0x040fe200000006ff */
[----:B------:R-:W-:Y:S01]  /*0190*/  UIADD3 UR4, UPT, UPT, UR4, 0x200, URZ ;  /* 0x0000020004047890 */ /* 0x000fe2000fffe0ff */
[----:B------:R-:W-:Y:S01]  /*01a0*/  IMAD.SHL.U32 R0, R2, 0x4, RZ ;  /* 0x0000000402007824 */ /* 0x000fe200078e00ff */
[----:B------:R-:W-:Y:S01]  /*01b0*/  MOV R8, 0x8 ;  /* 0x0000000800087802 */ /* 0x000fe20000000f00 */
[----:B----4-:R-:W-:Y:S01]  /*01c0*/  IMAD.U32 R4, RZ, RZ, UR8 ;  /* 0x00000008ff047e24 */ /* 0x010fe2000f8e00ff */
[----:B------:R-:W-:-:S02]  /*01d0*/  ULEA UR4, UR5, UR4, 0x18 ;  /* 0x0000000405047291 */ /* 0x000fc4000f8ec0ff */
[----:B------:R-:W-:Y:S01]  /*01e0*/  LOP3.LUT R5, R0, 0xff0, RZ, 0xc0, !PT ;  /* 0x00000ff000057812 */ /* 0x000fe200078ec0ff */
[----:B------:R-:W0:Y:S03]  /*01f0*/  LDCU UR5, c[0x0][0x2f8] ;  /* 0x00005f00ff0577ac */ /* 0x000e260008000800 */
[----:B------:R-:W-:Y:S02]  /*0200*/  LOP3.LUT R0, R5, 0x6, R22, 0xf8, !PT ;  /* 0x0000000605007812 */ /* 0x000fe400078ef816 */
[----:B------:R-:W-:Y:S02]  /*0210*/  MOV R5, UR9 ;  /* 0x0000000900057c02 */ /* 0x000fe40008000f00 */
[----:B------:R-:W-:Y:S02]  /*0220*/  LEA R0, R0, UR6, 0x1 ;  /* 0x0000000600007c11 */ /* 0x000fe4000f8e08ff */
[----:B0-----:R-:W-:Y:S01]  /*0230*/  IADD3 R6, P0, PT, R1, UR5, RZ ;  /* 0x0000000501067c10 */ /* 0x001fe2000ff1e0ff */
[----:B--2---:R0:W-:Y:S04]  /*0240*/  STS.U16 [R22+UR6], R3 ;  /* 0x0000000316007988 */ /* 0x0041e80008000406 */
[----:B-----5:R1:W-:Y:S04]  /*0250*/  STS.U16 [R22+UR6+0x40], R9 ;  /* 0x0000400916007988 */ /* 0x0203e80008000406 */
[----:B------:R-:W-:Y:S01]  /*0260*/  STS.U16 [R22+UR6+0x80], R11 ;  /* 0x0000800b16007988 */ /* 0x000fe20008000406 */
[----:B0-----:R-:W-:-:S03]  /*0270*/  SHF.L.U32 R3, R2, 0x3, RZ ;  /* 0x0000000302037819 */ /* 0x001fc600000006ff */
[----:B------:R-:W-:Y:S01]  /*0280*/  STS.U16 [R22+UR6+0xc0], R13 ;  /* 0x0000c00d16007988 */ /* 0x000fe20008000406 */
[----:B-1----:R-:W0:Y:S03]  /*0290*/  LDC.64 R8, c[0x4][R8] ;  /* 0x0100000008087b82 */ /* 0x002e260000000a00 */
[----:B------:R-:W-:Y:S04]  /*02a0*/  STS.U16 [R22+UR6+0x100], R15 ;  /* 0x0001000f16007988 */ /* 0x000fe80008000406 */
[----:B------:R-:W-:Y:S04]  /*02b0*/  STS.U16 [R22+UR6+0x140], R17 ;  /* 0x0001401116007988 */ /* 0x000fe80008000406 */
[----:B------:R-:W-:Y:S04]  /*02c0*/  STS.U16 [R22+UR6+0x180], R19 ;  /* 0x0001801316007988 */ /* 0x000fe80008000406 */
[----:B------:R-:W-:Y:S01]  /*02d0*/  STS.U16 [R22+UR6+0x1c0], R21 ;  /* 0x0001c01516007988 */ /* 0x000fe20008000406 */
[----:B------:R-:W1:Y:S03]  /*02e0*/  LDCU UR6, c[0x0][0x2fc] ;  /* 0x00005f80ff0677ac */ /* 0x000e660008000800 */
[----:B------:R2:W-:Y:S04]  /*02f0*/  STS.U16 [R22+UR4], R23 ;  /* 0x0000001716007988 */ /* 0x0005e80008000404 */
[----:B------:R3:W-:Y:S04]  /*0300*/  STS.U16 [R22+UR4+0x40], R25 ;  /* 0x0000401916007988 */ /* 0x0007e80008000404 */
[----:B------:R3:W-:Y:S01]  /*0310*/  STS.U16 [R22+UR4+0x80], R27 ;  /* 0x0000801b16007988 */ /* 0x0007e20008000404 */
[----:B--2---:R-:W-:-:S03]  /*0320*/  IADD3 R23, PT, PT, R22, UR4, RZ ;  /* 0x0000000416177c10 */ /* 0x004fc6000fffe0ff */
[----:B------:R3:W-:Y:S01]  /*0330*/  STS.U16 [R22+UR4+0xc0], R29 ;  /* 0x0000c01d16007988 */ /* 0x0007e20008000404 */
[----:B-1----:R-:W-:Y:S01]  /*0340*/  IMAD.X R7, RZ, RZ, UR6, P0 ;  /* 0x00000006ff077e24 */ /* 0x002fe200080e06ff */
[----:B------:R-:W-:Y:S06]  /*0350*/  BAR.SYNC.DEFER_BLOCKING 0x0 ;  /* 0x0000000000007b1d */ /* 0x000fec0000010000 */
[----:B------:R3:W-:Y:S04]  /*0360*/  STL.64 [R1], R2 ;  /* 0x0000000201007387 */ /* 0x0007e80000100a00 */
[----:B------:R3:W1:Y:S04]  /*0370*/  LDS R16, [R0] ;  /* 0x0000000000107984 */ /* 0x0006680000000800 */
[----:B------:R3:W2:Y:S04]  /*0380*/  LDS R18, [R0+0x10] ;  /* 0x0000100000127984 */ /* 0x0006a80000000800 */
[----:B------:R3:W4:Y:S04]  /*0390*/  LDS R17, [R0+0x100] ;  /* 0x0001000000117984 */ /* 0x0007280000000800 */
[----:B------:R3:W0:Y:S02]  /*03a0*/  LDS R19, [R0+0x110] ;  /* 0x0001100000137984 */ /* 0x0006240000000800 */
[----:B------:R-:W-:-:S07]  /*03b0*/  LEPC R20, `(.L_x_3) ;  /* 0x000000001014794e */ /* 0x000fce0000000000 */
[----:B01234-:R-:W-:Y:S05]  /*03c0*/  CALL.ABS.NOINC R8 ;  /* 0x0000000008007343 */ /* 0x01ffea0003c00000 */
.L_x_3:
[----:B------:R-:W-:Y:S01]  /*03d0*/  IMAD R0, R2, 0xe, R23 ;  /* 0x0000000e02007824 */ /* 0x000fe200078e0217 */
[----:B------:R-:W-:Y:S05]  /*03e0*/  WARPSYNC.ALL ;  /* 0x0000000000007948 */ /* 0x000fea0003800000 */
[----:B------:R-:W0:Y:S01]  /*03f0*/  LDSM.16.MT88.2 R4, [R0] ;  /* 0x000000000004783b */ /* 0x000e220000004100 */
[----:B------:R-:W1:Y:S01]  /*0400*/  LDC.64 R2, c[0x0][0x390] ;  /* 0x0000e400ff027b82 */ /* 0x000e620000000a00 */
[C---:B------:R-:W-:Y:S02]  /*0410*/  VIADD R7, R22.reuse, 0x40 ;  /* 0x0000004016077836 */ /* 0x040fe40000000000 */
[----:B-1----:R-:W-:-:S04]  /*0420*/  IMAD.WIDE.U32 R22, R22, 0x2, R2 ;  /* 0x0000000216167825 */ /* 0x002fc800078e0002 */
[----:B------:R-:W-:Y:S01]  /*0430*/  IMAD.WIDE.U32 R2, R7, 0x2, R2 ;  /* 0x0000000207027825 */ /* 0x000fe200078e0002 */
[----:B0-----:R-:W-:-:S15]  /*0440*/  HMMA.16816.F16 R4, R16, R4, RZ ;  /* 0x000000041004723c */ /* 0x001fde00000008ff */
[----:B------:R-:W-:-:S04]  /*0450*/  NOP ;  /* 0x0000000000007918 */ /* 0x000fc80000000000 */
[----:B------:R-:W-:Y:S04]  /*0460*/  STG.E desc[UR36][R22.64], R4 ;  /* 0x0000000416007986 */ /* 0x000fe8000c101924 */
[----:B------:R-:W-:Y:S01]  /*0470*/  STG.E desc[UR36][R2.64], R5 ;  /* 0x0000000502007986 */ /* 0x000fe2000c101924 */
[----:B------:R-:W-:Y:S05]  /*0480*/  EXIT ;  /* 0x000000000000794d */ /* 0x000fea0003800000 */
.L_x_4:
        /* <DEDUP_REMOVED lines=15> */
.L_x_8:


//--------------------- .text._Z12mma_ldmatrixP6__halfS0_S0_ --------------------------
	.section	.text._Z12mma_ldmatrixP6__halfS0_S0_,"ax",@progbits
	.align	128
        .global         _Z12mma_ldmatrixP6__halfS0_S0_
        .type           _Z12mma_ldmatrixP6__halfS0_S0_,@function
        .size           _Z12mma_ldmatrixP6__halfS0_S0_,(.L_x_9 - _Z12mma_ldmatrixP6__halfS0_S0_)
        .other          _Z12mma_ldmatrixP6__halfS0_S0_,@"STO_CUDA_ENTRY STV_DEFAULT"
_Z12mma_ldmatrixP6__halfS0_S0_:
.text._Z12mma_ldmatrixP6__halfS0_S0_:
        /* <DEDUP_REMOVED lines=13> */
[----:B------:R-:W4:Y:S04]  /*00d0*/  LDG.E.U16 R13, desc[UR36][R6.64+0x80] ;  /* 0x00008024060d7981 */ /* 0x000f28000c1e1500 */
[----:B------:R-:W4:Y:S04]  /*00e0*/  LDG.E.U16 R15, desc[UR36][R6.64+0xc0] ;  /* 0x0000c024060f7981 */ /* 0x000f28000c1e1500 */
[----:B------:R-:W4:Y:S04]  /*00f0*/  LDG.E.U16 R21, desc[UR36][R6.64+0x100] ;  /* 0x0001002406157981 */ /* 0x000f28000c1e1500 */
[----:B------:R-:W4:Y:S04]  /*0100*/  LDG.E.U16 R23, desc[UR36][R6.64+0x140] ;  /* 0x0001402406177981 */ /* 0x000f28000c1e1500 */
[----:B------:R-:W4:Y:S04]  /*0110*/  LDG.E.U16 R25, desc[UR36][R6.64+0x180] ;  /* 0x0001802406197981 */ /* 0x000f28000c1e1500 */
[----:B------:R0:W4:Y:S04]  /*0120*/  LDG.E.U16 R27, desc[UR36][R6.64+0x1c0] ;  /* 0x0001c024061b7981 */ /* 0x000128000c1e1500 */
[----:B------:R-:W4:Y:S04]  /*0130*/  LDG.E.U16 R29, desc[UR36][R8.64] ;  /* 0x00000024081d7981 */ /* 0x000f28000c1e1500 */
[----:B------:R-:W4:Y:S04]  /*0140*/  LDG.E.U16 R4, desc[UR36][R8.64+0x40] ;  /* 0x0000402408047981 */ /* 0x000f28000c1e1500 */
[----:B------:R-:W4:Y:S04]  /*0150*/  LDG.E.U16 R10, desc[UR36][R8.64+0x80] ;  /* 0x00008024080a7981 */ /* 0x000f28000c1e1500 */
[----:B------:R1:W4:Y:S01]  /*0160*/  LDG.E.U16 R5, desc[UR36][R8.64+0xc0] ;  /* 0x0000c02408057981 */ /* 0x000322000c1e1500 */
[----:B---3--:R-:W-:Y:S01]  /*0170*/  ULEA UR6, UR5, UR4, 0x18 ;  /* 0x0000000405067291 */ /* 0x008fe2000f8ec0ff */
[C---:B------:R-:W-:Y:S01]  /*0180*/  SHF.L.U32 R22, R2.reuse, 0x1, RZ ;  /* 0x0000000102167819 */ /* 0x040fe200000006ff */
[----:B------:R-:W-:Y:S01]  /*0190*/  UIADD3 UR4, UPT, UPT, UR4, 0x200, URZ ;  /* 0x0000020004047890 */ /* 0x000fe2000fffe0ff */
[----:B------:R-:W-:-:S02]  /*01a0*/  IMAD.SHL.U32 R0, R2, 0x10, RZ ;  /* 0x0000001002007824 */ /* 0x000fc400078e00ff */
[----:B0-----:R-:W-:Y:S01]  /*01b0*/  IMAD.SHL.U32 R7, R2, 0x20, RZ ;  /* 0x0000002002077824 */ /* 0x001fe200078e00ff */
[----:B------:R-:W-:Y:S02]  /*01c0*/  ULEA UR4, UR5, UR4, 0x18 ;  /* 0x0000000405047291 */ /* 0x000fe4000f8ec0ff */
[----:B------:R-:W-:Y:S01]  /*01d0*/  LOP3.LUT R17, R0, 0x3f00, RZ, 0xc0, !PT ;  /* 0x00003f0000117812 */ /* 0x000fe200078ec0ff */
[----:B------:R-:W0:Y:S01]  /*01e0*/  LDCU UR5, c[0x0][0x2f8] ;  /* 0x00005f00ff0577ac */ /* 0x000e220008000800 */
[----:B------:R-:W-:Y:S02]  /*01f0*/  MOV R0, 0x8 ;  /* 0x0000000800007802 */ /* 0x000fe40000000f00 */
[----:B------:R-:W-:Y:S02]  /*0200*/  LOP3.LUT R16, R17, 0x10, R22, 0xf8, !PT ;  /* 0x0000001011107812 */ /* 0x000fe400078ef816 */
[----:B-1----:R1:W3:Y:S02]  /*0210*/  LDC.64 R8, c[0x4][R0] ;  /* 0x0100000000087b82 */ /* 0x0022e40000000a00 */
[----:B------:R-:W-:-:S02]  /*0220*/  LOP3.LUT R16, R16, 0xe0, R7, 0xf8, !PT ;  /* 0x000000e010107812 */ /* 0x000fc400078ef807 */
[----:B0-----:R-:W-:Y:S01]  /*0230*/  IADD3 R6, P0, PT, R1, UR5, RZ ;  /* 0x0000000501067c10 */ /* 0x001fe2000ff1e0ff */
[----:B--2---:R0:W-:Y:S04]  /*0240*/  STS.U16 [R22+UR6], R3 ;  /* 0x0000000316007988 */ /* 0x0041e80008000406 */
[----:B-----5:R-:W-:Y:S04]  /*0250*/  STS.U16 [R22+UR6+0x40], R11 ;  /* 0x0000400b16007988 */ /* 0x020fe80008000406 */
[----:B----4-:R-:W-:Y:S01]  /*0260*/  STS.U16 [R22+UR6+0x80], R13 ;  /* 0x0000800d16007988 */ /* 0x010fe20008000406 */
[----:B0-----:R-:W-:-:S03]  /*0270*/  SHF.L.U32 R3, R2, 0x3, RZ ;  /* 0x0000000302037819 */ /* 0x001fc600000006ff */
[----:B------:R-:W-:Y:S04]  /*0280*/  STS.U16 [R22+UR6+0xc0], R15 ;  /* 0x0000c00f16007988 */ /* 0x000fe80008000406 */
[----:B------:R-:W-:Y:S04]  /*0290*/  STS.U16 [R22+UR6+0x100], R21 ;  /* 0x0001001516007988 */ /* 0x000fe80008000406 */
[----:B------:R0:W-:Y:S04]  /*02a0*/  STS.U16 [R22+UR6+0x140], R23 ;  /* 0x0001401716007988 */ /* 0x0001e80008000406 */
[----:B------:R-:W-:Y:S04]  /*02b0*/  STS.U16 [R22+UR6+0x180], R25 ;  /* 0x0001801916007988 */ /* 0x000fe80008000406 */
[----:B------:R-:W-:Y:S01]  /*02c0*/  STS.U16 [R22+UR6+0x1c0], R27 ;  /* 0x0001c01b16007988 */ /* 0x000fe20008000406 */
[----:B0-----:R-:W-:-:S03]  /*02d0*/  IADD3 R23, PT, PT, R22, UR4, RZ ;  /* 0x0000000416177c10 */ /* 0x001fc6000fffe0ff */
[----:B------:R-:W-:Y:S04]  /*02e0*/  STS.U16 [R22+UR4], R29 ;  /* 0x0000001d16007988 */ /* 0x000fe80008000404 */
[----:B------:R0:W-:Y:S04]  /*02f0*/  STS.U16 [R22+UR4+0x40], R4 ;  /* 0x0000400416007988 */ /* 0x0001e80008000404 */
[----:B------:R-:W-:Y:S04]  /*0300*/  STS.U16 [R22+UR4+0x80], R10 ;  /* 0x0000800a16007988 */ /* 0x000fe80008000404 */
[----:B------:R2:W-:Y:S01]  /*0310*/  STS.U16 [R22+UR4+0xc0], R5 ;  /* 0x0000c00516007988 */ /* 0x0005e20008000404 */
[----:B0-----:R-:W-:Y:S01]  /*0320*/  IMAD.U32 R4, RZ, RZ, UR8 ;  /* 0x00000008ff047e24 */ /* 0x001fe2000f8e00ff */
[----:B------:R-:W-:Y:S01]  /*0330*/  BAR.SYNC.DEFER_BLOCKING 0x0 ;  /* 0x0000000000007b1d */ /* 0x000fe20000010000 */
[----:B--2---:R-:W-:-:S05]  /*0340*/  MOV R5, UR9 ;  /* 0x0000000900057c02 */ /* 0x004fca0008000f00 */
[----:B------:R1:W-:Y:S04]  /*0350*/  STL.64 [R1], R2 ;  /* 0x0000000201007387 */ /* 0x0003e80000100a00 */
[----:B------:R-:W0:Y:S01]  /*0360*/  LDSM.16.M88.4 R16, [R16+UR6] ;  /* 0x000000061010783b */ /* 0x000e220008000200 */
[----:B------:R-:W2:Y:S02]  /*0370*/  LDCU UR6, c[0x0][0x2fc] ;  /* 0x00005f80ff0677ac */ /* 0x000ea40008000800 */
[----:B-123--:R-:W-:-:S07]  /*0380*/  IMAD.X R7, RZ, RZ, UR6, P0 ;  /* 0x00000006ff077e24 */ /* 0x00efce00080e06ff */
[----:B------:R-:W-:-:S07]  /*0390*/  LEPC R20, `(.L_x_5) ;  /* 0x000000001014794e */ /* 0x000fce0000000000 */
[----:B0-----:R-:W-:Y:S05]  /*03a0*/  CALL.ABS.NOINC R8 ;  /* 0x0000000008007343 */ /* 0x001fea0003c00000 */
.L_x_5:
[----:B------:R-:W-:Y:S01]  /*03b0*/  IMAD R0, R2, 0xe, R23 ;  /* 0x0000000e02007824 */ /* 0x000fe200078e0217 */
[----:B------:R-:W-:Y:S05]  /*03c0*/  WARPSYNC.ALL ;  /* 0x0000000000007948 */ /* 0x000fea0003800000 */
[----:B------:R-:W0:Y:S01]  /*03d0*/  LDSM.16.MT88.2 R4, [R0] ;  /* 0x000000000004783b */ /* 0x000e220000004100 */
[----:B------:R-:W1:Y:S01]  /*03e0*/  LDC.64 R2, c[0x0][0x390] ;  /* 0x0000e400ff027b82 */ /* 0x000e620000000a00 */
[C---:B------:R-:W-:Y:S01]  /*03f0*/  IADD3 R7, PT, PT, R22.reuse, 0x40, RZ ;  /* 0x0000004016077810 */ /* 0x040fe20007ffe0ff */
[----:B-1----:R-:W-:-:S04]  /*0400*/  IMAD.WIDE.U32 R22, R22, 0x2, R2 ;  /* 0x0000000216167825 */ /* 0x002fc800078e0002 */
[----:B------:R-:W-:Y:S01]  /*0410*/  IMAD.WIDE.U32 R2, R7, 0x2, R2 ;  /* 0x0000000207027825 */ /* 0x000fe200078e0002 */
[----:B0-----:R-:W-:-:S15]  /*0420*/  HMMA.16816.F16 R4, R16, R4, RZ ;  /* 0x000000041004723c */ /* 0x001fde00000008ff */
[----:B------:R-:W-:-:S04]  /*0430*/  NOP ;  /* 0x0000000000007918 */ /* 0x000fc80000000000 */
[----:B------:R-:W-:Y:S04]  /*0440*/  STG.E desc[UR36][R22.64], R4 ;  /* 0x0000000416007986 */ /* 0x000fe8000c101924 */
[----:B------:R-:W-:Y:S01]  /*0450*/  STG.E desc[UR36][R2.64], R5 ;  /* 0x0000000502007986 */ /* 0x000fe2000c101924 */
[----:B------:R-:W-:Y:S05]  /*0460*/  EXIT ;  /* 0x000000000000794d */ /* 0x000fea0003800000 */
.L_x_6:
        /* <DEDUP_REMOVED lines=9> */
.L_x_9:


//--------------------- .nv.global.init           --------------------------
	.section	.nv.global.init,"aw",@progbits
.nv.global.init:
	.type		$str,@object
	.size		$str,(.L_0 - $str)
$str:
        /*0000*/ 	.byte	0x74, 0x69, 0x64, 0x78, 0x25, 0x64, 0x20, 0x6c, 0x6f, 0x61, 0x64, 0x73, 0x20, 0x42, 0x20, 0x61
        /*0010*/ 	.byte	0x74, 0x20, 0x25, 0x64, 0x0a, 0x00
.L_0:


//--------------------- .nv.shared._Z6matmulILi16ELi32ELi32ELi128EEvP6__halfS1_S1_iii --------------------------
	.section	.nv.shared._Z6matmulILi16ELi32ELi32ELi128EEvP6__halfS1_S1_iii,"aw",@nobits
	.sectionflags	@""
	.align	16
.nv.shared._Z6matmulILi16ELi32ELi32ELi128EEvP6__halfS1_S1_iii:
	.zero		5120


//--------------------- .nv.shared.reserved.0     --------------------------
	.section	.nv.shared.reserved.0,"aw",@nobits
	.weak		__nv_reservedSMEM_offset_0_alias
	.size		__nv_reservedSMEM_offset_0_alias, 0, 64
	.other		__nv_reservedSMEM_offset_0_alias,@"STO_CUDA_RESERVED_SHARED STV_DEFAULT"
__nv_reservedSMEM_offset_0_alias:
	.zero		0
	.zero		64


//--------------------- .nv.shared._Z3mmaP6__halfS0_S0_ --------------------------
	.section	.nv.shared._Z3mmaP6__halfS0_S0_,"aw",@nobits
	.sectionflags	@""
	.align	2
.nv.shared._Z3mmaP6__halfS0_S0_:
	.zero		1792


//--------------------- .nv.shared._Z12mma_ldmatrixP6__halfS0_S0_ --------------------------
	.section	.nv.shared._Z12mma_ldmatrixP6__halfS0_S0_,"aw",@nobits
	.sectionflags	@""
	.align	2
.nv.shared._Z12mma_ldmatrixP6__halfS0_S0_:
	.zero		1792


//--------------------- .nv.constant0._Z6matmulILi16ELi32ELi32ELi128EEvP6__halfS1_S1_iii --------------------------
	.section	.nv.constant0._Z6matmulILi16ELi32ELi32ELi128EEvP6__halfS1_S1_iii,"a",@progbits
	.sectionflags	@""
	.align	4
.nv.constant0._Z6matmulILi16ELi32ELi32ELi128EEvP6__halfS1_S1_iii:
	.zero		932


//--------------------- .nv.constant0._Z3mmaP6__halfS0_S0_ --------------------------
	.section	.nv.constant0._Z3mmaP6__halfS0_S0_,"a",@progbits
	.sectionflags	@""
	.align	4
.nv.constant0._Z3mmaP6__halfS0_S0_:
	.zero		920


//--------------------- .nv.constant0._Z12mma_ldmatrixP6__halfS0_S0_ --------------------------
	.section	.nv.constant0._Z12mma_ldmatrixP6__halfS0_S0_,"a",@progbits
	.sectionflags	@""
	.align	4
.nv.constant0._Z12mma_ldmatrixP6__halfS0_S0_:
	.zero		920


//--------------------- SYMBOLS --------------------------

	.type		.nv.reservedSmem.offset0,@object
	.size		.nv.reservedSmem.offset0,0x4
	.type		.nv.reservedSmem.cap,@object
	.size		.nv.reservedSmem.cap,0x4
	.type		vprintf,@function
